//
// Generated by NVIDIA NVVM Compiler
//
// Compiler Build ID: CL-36424714
// Cuda compilation tools, release 13.0, V13.0.88
// Based on NVVM 20.0.0
//

.version 9.0
.target sm_100
.address_size 64

	// .globl	_Z26test_all_sync_default_passv
.extern .func  (.param .b32 func_retval0) vprintf
(
	.param .b64 vprintf_param_0,
	.param .b64 vprintf_param_1
)
;
.global .align 4 .b8 all_sync_shared_var_arr[128];
.global .align 1 .b8 all_sync_updated[32];
.global .align 4 .b8 any_sync_shared_var_arr[128];
.global .align 1 .b8 any_sync_updated[32];
.global .align 4 .b8 ballot_sync_shared_var_arr[128];
.global .align 1 .b8 ballot_sync_updated[32];
.global .align 4 .u32 _activemask;
.global .align 8 .u64 global_now;
.global .align 1 .b8 $str[27] = {68, 101, 102, 97, 117, 108, 116, 32, 116, 104, 114, 101, 97, 100, 32, 37, 100, 32, 102, 97, 105, 108, 101, 100, 46, 10};
.global .align 1 .b8 $str$1[26] = {67, 117, 115, 116, 111, 109, 32, 116, 104, 114, 101, 97, 100, 32, 37, 100, 32, 102, 97, 105, 108, 101, 100, 46, 10};

.visible .entry _Z26test_all_sync_default_passv()
{
	.local .align 8 .b8 	__local_depot0[8];
	.reg .b64 	%SP;
	.reg .b64 	%SPL;
	.reg .pred 	%p<3>;
	.reg .b32 	%r<6>;
	.reg .b64 	%rd<5>;

	mov.u64 	%SPL, __local_depot0;
	cvta.local.u64 	%SP, %SPL;
	mov.pred 	%p1, -1;
	mov.b32 	%r1, -1;
	vote.sync.all.pred 	%p2, %p1, %r1;
	@%p2 bra 	$L__BB0_2;
	add.u64 	%rd1, %SP, 0;
	add.u64 	%rd2, %SPL, 0;
	mov.u32 	%r3, %tid.x;
	st.local.u32 	[%rd2], %r3;
	mov.u64 	%rd3, $str;
	cvta.global.u64 	%rd4, %rd3;
	{ // callseq 0, 0
	.param .b64 param0;
	st.param.b64 	[param0], %rd4;
	.param .b64 param1;
	st.param.b64 	[param1], %rd1;
	.param .b32 retval0;
	call.uni (retval0), 
	vprintf, 
	(
	param0, 
	param1
	);
	ld.param.b32 	%r4, [retval0];
	} // callseq 0
$L__BB0_2:
	ret;

}
	// .globl	_Z25test_all_sync_custom_passv
.visible .entry _Z25test_all_sync_custom_passv()
{
	.local .align 8 .b8 	__local_depot1[8];
	.reg .b64 	%SP;
	.reg .b64 	%SPL;
	.reg .pred 	%p<2>;
	.reg .b16 	%rs<2>;
	.reg .b32 	%r<69>;
	.reg .b64 	%rd<11>;

	mov.u64 	%SPL, __local_depot1;
	cvta.local.u64 	%SP, %SPL;
	mov.u32 	%r1, %tid.x;
	cvt.u64.u32 	%rd1, %r1;
	mul.wide.u32 	%rd2, %r1, 4;
	mov.u64 	%rd3, all_sync_shared_var_arr;
	add.s64 	%rd4, %rd3, %rd2;
	mov.b32 	%r2, 1;
	st.global.u32 	[%rd4], %r2;
	mov.u64 	%rd5, all_sync_updated;
	add.s64 	%rd6, %rd5, %rd1;
	mov.b16 	%rs1, 1;
	st.global.u8 	[%rd6], %rs1;
	ld.global.u32 	%r3, [all_sync_shared_var_arr];
	ld.global.u32 	%r4, [all_sync_shared_var_arr+4];
	and.b32  	%r5, %r3, %r4;
	ld.global.u32 	%r6, [all_sync_shared_var_arr+8];
	and.b32  	%r7, %r5, %r6;
	ld.global.u32 	%r8, [all_sync_shared_var_arr+12];
	and.b32  	%r9, %r7, %r8;
	ld.global.u32 	%r10, [all_sync_shared_var_arr+16];
	and.b32  	%r11, %r9, %r10;
	ld.global.u32 	%r12, [all_sync_shared_var_arr+20];
	and.b32  	%r13, %r11, %r12;
	ld.global.u32 	%r14, [all_sync_shared_var_arr+24];
	and.b32  	%r15, %r13, %r14;
	ld.global.u32 	%r16, [all_sync_shared_var_arr+28];
	and.b32  	%r17, %r15, %r16;
	ld.global.u32 	%r18, [all_sync_shared_var_arr+32];
	and.b32  	%r19, %r17, %r18;
	ld.global.u32 	%r20, [all_sync_shared_var_arr+36];
	and.b32  	%r21, %r19, %r20;
	ld.global.u32 	%r22, [all_sync_shared_var_arr+40];
	and.b32  	%r23, %r21, %r22;
	ld.global.u32 	%r24, [all_sync_shared_var_arr+44];
	and.b32  	%r25, %r23, %r24;
	ld.global.u32 	%r26, [all_sync_shared_var_arr+48];
	and.b32  	%r27, %r25, %r26;
	ld.global.u32 	%r28, [all_sync_shared_var_arr+52];
	and.b32  	%r29, %r27, %r28;
	ld.global.u32 	%r30, [all_sync_shared_var_arr+56];
	and.b32  	%r31, %r29, %r30;
	ld.global.u32 	%r32, [all_sync_shared_var_arr+60];
	and.b32  	%r33, %r31, %r32;
	ld.global.u32 	%r34, [all_sync_shared_var_arr+64];
	and.b32  	%r35, %r33, %r34;
	ld.global.u32 	%r36, [all_sync_shared_var_arr+68];
	and.b32  	%r37, %r35, %r36;
	ld.global.u32 	%r38, [all_sync_shared_var_arr+72];
	and.b32  	%r39, %r37, %r38;
	ld.global.u32 	%r40, [all_sync_shared_var_arr+76];
	and.b32  	%r41, %r39, %r40;
	ld.global.u32 	%r42, [all_sync_shared_var_arr+80];
	and.b32  	%r43, %r41, %r42;
	ld.global.u32 	%r44, [all_sync_shared_var_arr+84];
	and.b32  	%r45, %r43, %r44;
	ld.global.u32 	%r46, [all_sync_shared_var_arr+88];
	and.b32  	%r47, %r45, %r46;
	ld.global.u32 	%r48, [all_sync_shared_var_arr+92];
	and.b32  	%r49, %r47, %r48;
	ld.global.u32 	%r50, [all_sync_shared_var_arr+96];
	and.b32  	%r51, %r49, %r50;
	ld.global.u32 	%r52, [all_sync_shared_var_arr+100];
	and.b32  	%r53, %r51, %r52;
	ld.global.u32 	%r54, [all_sync_shared_var_arr+104];
	and.b32  	%r55, %r53, %r54;
	ld.global.u32 	%r56, [all_sync_shared_var_arr+108];
	and.b32  	%r57, %r55, %r56;
	ld.global.u32 	%r58, [all_sync_shared_var_arr+112];
	and.b32  	%r59, %r57, %r58;
	ld.global.u32 	%r60, [all_sync_shared_var_arr+116];
	and.b32  	%r61, %r59, %r60;
	ld.global.u32 	%r62, [all_sync_shared_var_arr+120];
	and.b32  	%r63, %r61, %r62;
	ld.global.u32 	%r64, [all_sync_shared_var_arr+124];
	and.b32  	%r65, %r63, %r64;
	and.b32  	%r66, %r65, 1;
	setp.eq.b32 	%p1, %r66, 1;
	@%p1 bra 	$L__BB1_2;
	add.u64 	%rd7, %SP, 0;
	add.u64 	%rd8, %SPL, 0;
	st.local.u32 	[%rd8], %r1;
	mov.u64 	%rd9, $str$1;
	cvta.global.u64 	%rd10, %rd9;
	{ // callseq 1, 0
	.param .b64 param0;
	st.param.b64 	[param0], %rd10;
	.param .b64 param1;
	st.param.b64 	[param1], %rd7;
	.param .b32 retval0;
	call.uni (retval0), 
	vprintf, 
	(
	param0, 
	param1
	);
	ld.param.b32 	%r67, [retval0];
	} // callseq 1
$L__BB1_2:
	ret;

}
	// .globl	_Z26test_all_sync_default_failv
.visible .entry _Z26test_all_sync_default_failv()
{
	.local .align 8 .b8 	__local_depot2[8];
	.reg .b64 	%SP;
	.reg .b64 	%SPL;
	.reg .pred 	%p<3>;
	.reg .b16 	%rs<2>;
	.reg .b32 	%r<69>;
	.reg .b64 	%rd<11>;

	mov.u64 	%SPL, __local_depot2;
	cvta.local.u64 	%SP, %SPL;
	mov.u32 	%r1, %tid.x;
	and.b32  	%r2, %r1, 1;
	cvt.u64.u32 	%rd1, %r1;
	mul.wide.u32 	%rd2, %r1, 4;
	mov.u64 	%rd3, all_sync_shared_var_arr;
	add.s64 	%rd4, %rd3, %rd2;
	st.global.u32 	[%rd4], %r2;
	mov.u64 	%rd5, all_sync_updated;
	add.s64 	%rd6, %rd5, %rd1;
	mov.b16 	%rs1, 1;
	st.global.u8 	[%rd6], %rs1;
	ld.global.u32 	%r3, [all_sync_shared_var_arr];
	ld.global.u32 	%r4, [all_sync_shared_var_arr+4];
	and.b32  	%r5, %r3, %r4;
	ld.global.u32 	%r6, [all_sync_shared_var_arr+8];
	and.b32  	%r7, %r5, %r6;
	ld.global.u32 	%r8, [all_sync_shared_var_arr+12];
	and.b32  	%r9, %r7, %r8;
	ld.global.u32 	%r10, [all_sync_shared_var_arr+16];
	and.b32  	%r11, %r9, %r10;
	ld.global.u32 	%r12, [all_sync_shared_var_arr+20];
	and.b32  	%r13, %r11, %r12;
	ld.global.u32 	%r14, [all_sync_shared_var_arr+24];
	and.b32  	%r15, %r13, %r14;
	ld.global.u32 	%r16, [all_sync_shared_var_arr+28];
	and.b32  	%r17, %r15, %r16;
	ld.global.u32 	%r18, [all_sync_shared_var_arr+32];
	and.b32  	%r19, %r17, %r18;
	ld.global.u32 	%r20, [all_sync_shared_var_arr+36];
	and.b32  	%r21, %r19, %r20;
	ld.global.u32 	%r22, [all_sync_shared_var_arr+40];
	and.b32  	%r23, %r21, %r22;
	ld.global.u32 	%r24, [all_sync_shared_var_arr+44];
	and.b32  	%r25, %r23, %r24;
	ld.global.u32 	%r26, [all_sync_shared_var_arr+48];
	and.b32  	%r27, %r25, %r26;
	ld.global.u32 	%r28, [all_sync_shared_var_arr+52];
	and.b32  	%r29, %r27, %r28;
	ld.global.u32 	%r30, [all_sync_shared_var_arr+56];
	and.b32  	%r31, %r29, %r30;
	ld.global.u32 	%r32, [all_sync_shared_var_arr+60];
	and.b32  	%r33, %r31, %r32;
	ld.global.u32 	%r34, [all_sync_shared_var_arr+64];
	and.b32  	%r35, %r33, %r34;
	ld.global.u32 	%r36, [all_sync_shared_var_arr+68];
	and.b32  	%r37, %r35, %r36;
	ld.global.u32 	%r38, [all_sync_shared_var_arr+72];
	and.b32  	%r39, %r37, %r38;
	ld.global.u32 	%r40, [all_sync_shared_var_arr+76];
	and.b32  	%r41, %r39, %r40;
	ld.global.u32 	%r42, [all_sync_shared_var_arr+80];
	and.b32  	%r43, %r41, %r42;
	ld.global.u32 	%r44, [all_sync_shared_var_arr+84];
	and.b32  	%r45, %r43, %r44;
	ld.global.u32 	%r46, [all_sync_shared_var_arr+88];
	and.b32  	%r47, %r45, %r46;
	ld.global.u32 	%r48, [all_sync_shared_var_arr+92];
	and.b32  	%r49, %r47, %r48;
	ld.global.u32 	%r50, [all_sync_shared_var_arr+96];
	and.b32  	%r51, %r49, %r50;
	ld.global.u32 	%r52, [all_sync_shared_var_arr+100];
	and.b32  	%r53, %r51, %r52;
	ld.global.u32 	%r54, [all_sync_shared_var_arr+104];
	and.b32  	%r55, %r53, %r54;
	ld.global.u32 	%r56, [all_sync_shared_var_arr+108];
	and.b32  	%r57, %r55, %r56;
	ld.global.u32 	%r58, [all_sync_shared_var_arr+112];
	and.b32  	%r59, %r57, %r58;
	ld.global.u32 	%r60, [all_sync_shared_var_arr+116];
	and.b32  	%r61, %r59, %r60;
	ld.global.u32 	%r62, [all_sync_shared_var_arr+120];
	and.b32  	%r63, %r61, %r62;
	ld.global.u32 	%r64, [all_sync_shared_var_arr+124];
	and.b32  	%r65, %r63, %r64;
	and.b32  	%r66, %r65, 1;
	setp.eq.b32 	%p1, %r66, 1;
	not.pred 	%p2, %p1;
	@%p2 bra 	$L__BB2_2;
	add.u64 	%rd7, %SP, 0;
	add.u64 	%rd8, %SPL, 0;
	st.local.u32 	[%rd8], %r1;
	mov.u64 	%rd9, $str;
	cvta.global.u64 	%rd10, %rd9;
	{ // callseq 2, 0
	.param .b64 param0;
	st.param.b64 	[param0], %rd10;
	.param .b64 param1;
	st.param.b64 	[param1], %rd7;
	.param .b32 retval0;
	call.uni (retval0), 
	vprintf, 
	(
	param0, 
	param1
	);
	ld.param.b32 	%r67, [retval0];
	} // callseq 2
$L__BB2_2:
	ret;

}
	// .globl	_Z25test_all_sync_custom_failv
.visible .entry _Z25test_all_sync_custom_failv()
{
	.local .align 8 .b8 	__local_depot3[8];
	.reg .b64 	%SP;
	.reg .b64 	%SPL;
	.reg .pred 	%p<3>;
	.reg .b16 	%rs<2>;
	.reg .b32 	%r<69>;
	.reg .b64 	%rd<11>;

	mov.u64 	%SPL, __local_depot3;
	cvta.local.u64 	%SP, %SPL;
	mov.u32 	%r1, %tid.x;
	and.b32  	%r2, %r1, 1;
	cvt.u64.u32 	%rd1, %r1;
	mul.wide.u32 	%rd2, %r1, 4;
	mov.u64 	%rd3, all_sync_shared_var_arr;
	add.s64 	%rd4, %rd3, %rd2;
	st.global.u32 	[%rd4], %r2;
	mov.u64 	%rd5, all_sync_updated;
	add.s64 	%rd6, %rd5, %rd1;
	mov.b16 	%rs1, 1;
	st.global.u8 	[%rd6], %rs1;
	ld.global.u32 	%r3, [all_sync_shared_var_arr];
	ld.global.u32 	%r4, [all_sync_shared_var_arr+4];
	and.b32  	%r5, %r3, %r4;
	ld.global.u32 	%r6, [all_sync_shared_var_arr+8];
	and.b32  	%r7, %r5, %r6;
	ld.global.u32 	%r8, [all_sync_shared_var_arr+12];
	and.b32  	%r9, %r7, %r8;
	ld.global.u32 	%r10, [all_sync_shared_var_arr+16];
	and.b32  	%r11, %r9, %r10;
	ld.global.u32 	%r12, [all_sync_shared_var_arr+20];
	and.b32  	%r13, %r11, %r12;
	ld.global.u32 	%r14, [all_sync_shared_var_arr+24];
	and.b32  	%r15, %r13, %r14;
	ld.global.u32 	%r16, [all_sync_shared_var_arr+28];
	and.b32  	%r17, %r15, %r16;
	ld.global.u32 	%r18, [all_sync_shared_var_arr+32];
	and.b32  	%r19, %r17, %r18;
	ld.global.u32 	%r20, [all_sync_shared_var_arr+36];
	and.b32  	%r21, %r19, %r20;
	ld.global.u32 	%r22, [all_sync_shared_var_arr+40];
	and.b32  	%r23, %r21, %r22;
	ld.global.u32 	%r24, [all_sync_shared_var_arr+44];
	and.b32  	%r25, %r23, %r24;
	ld.global.u32 	%r26, [all_sync_shared_var_arr+48];
	and.b32  	%r27, %r25, %r26;
	ld.global.u32 	%r28, [all_sync_shared_var_arr+52];
	and.b32  	%r29, %r27, %r28;
	ld.global.u32 	%r30, [all_sync_shared_var_arr+56];
	and.b32  	%r31, %r29, %r30;
	ld.global.u32 	%r32, [all_sync_shared_var_arr+60];
	and.b32  	%r33, %r31, %r32;
	ld.global.u32 	%r34, [all_sync_shared_var_arr+64];
	and.b32  	%r35, %r33, %r34;
	ld.global.u32 	%r36, [all_sync_shared_var_arr+68];
	and.b32  	%r37, %r35, %r36;
	ld.global.u32 	%r38, [all_sync_shared_var_arr+72];
	and.b32  	%r39, %r37, %r38;
	ld.global.u32 	%r40, [all_sync_shared_var_arr+76];
	and.b32  	%r41, %r39, %r40;
	ld.global.u32 	%r42, [all_sync_shared_var_arr+80];
	and.b32  	%r43, %r41, %r42;
	ld.global.u32 	%r44, [all_sync_shared_var_arr+84];
	and.b32  	%r45, %r43, %r44;
	ld.global.u32 	%r46, [all_sync_shared_var_arr+88];
	and.b32  	%r47, %r45, %r46;
	ld.global.u32 	%r48, [all_sync_shared_var_arr+92];
	and.b32  	%r49, %r47, %r48;
	ld.global.u32 	%r50, [all_sync_shared_var_arr+96];
	and.b32  	%r51, %r49, %r50;
	ld.global.u32 	%r52, [all_sync_shared_var_arr+100];
	and.b32  	%r53, %r51, %r52;
	ld.global.u32 	%r54, [all_sync_shared_var_arr+104];
	and.b32  	%r55, %r53, %r54;
	ld.global.u32 	%r56, [all_sync_shared_var_arr+108];
	and.b32  	%r57, %r55, %r56;
	ld.global.u32 	%r58, [all_sync_shared_var_arr+112];
	and.b32  	%r59, %r57, %r58;
	ld.global.u32 	%r60, [all_sync_shared_var_arr+116];
	and.b32  	%r61, %r59, %r60;
	ld.global.u32 	%r62, [all_sync_shared_var_arr+120];
	and.b32  	%r63, %r61, %r62;
	ld.global.u32 	%r64, [all_sync_shared_var_arr+124];
	and.b32  	%r65, %r63, %r64;
	and.b32  	%r66, %r65, 1;
	setp.eq.b32 	%p1, %r66, 1;
	not.pred 	%p2, %p1;
	@%p2 bra 	$L__BB3_2;
	add.u64 	%rd7, %SP, 0;
	add.u64 	%rd8, %SPL, 0;
	st.local.u32 	[%rd8], %r1;
	mov.u64 	%rd9, $str$1;
	cvta.global.u64 	%rd10, %rd9;
	{ // callseq 3, 0
	.param .b64 param0;
	st.param.b64 	[param0], %rd10;
	.param .b64 param1;
	st.param.b64 	[param1], %rd7;
	.param .b32 retval0;
	call.uni (retval0), 
	vprintf, 
	(
	param0, 
	param1
	);
	ld.param.b32 	%r67, [retval0];
	} // callseq 3
$L__BB3_2:
	ret;

}
	// .globl	_Z25test_any_sync_default_twov
.visible .entry _Z25test_any_sync_default_twov()
{
	.local .align 8 .b8 	__local_depot4[8];
	.reg .b64 	%SP;
	.reg .b64 	%SPL;
	.reg .pred 	%p<3>;
	.reg .b32 	%r<7>;
	.reg .b64 	%rd<5>;

	mov.u64 	%SPL, __local_depot4;
	cvta.local.u64 	%SP, %SPL;
	mov.u32 	%r1, %tid.x;
	and.b32  	%r2, %r1, 1;
	setp.eq.b32 	%p1, %r2, 1;
	mov.b32 	%r3, -1;
	vote.sync.any.pred 	%p2, %p1, %r3;
	@%p2 bra 	$L__BB4_2;
	add.u64 	%rd1, %SP, 0;
	add.u64 	%rd2, %SPL, 0;
	st.local.u32 	[%rd2], %r1;
	mov.u64 	%rd3, $str;
	cvta.global.u64 	%rd4, %rd3;
	{ // callseq 4, 0
	.param .b64 param0;
	st.param.b64 	[param0], %rd4;
	.param .b64 param1;
	st.param.b64 	[param1], %rd1;
	.param .b32 retval0;
	call.uni (retval0), 
	vprintf, 
	(
	param0, 
	param1
	);
	ld.param.b32 	%r5, [retval0];
	} // callseq 4
$L__BB4_2:
	ret;

}
	// .globl	_Z24test_any_sync_custom_twov
.visible .entry _Z24test_any_sync_custom_twov()
{
	.local .align 8 .b8 	__local_depot5[8];
	.reg .b64 	%SP;
	.reg .b64 	%SPL;
	.reg .pred 	%p<3>;
	.reg .b32 	%r<7>;
	.reg .b64 	%rd<5>;

	mov.u64 	%SPL, __local_depot5;
	cvta.local.u64 	%SP, %SPL;
	mov.u32 	%r1, %tid.x;
	and.b32  	%r2, %r1, 1;
	setp.eq.b32 	%p1, %r2, 1;
	mov.b32 	%r3, -1;
	vote.sync.any.pred 	%p2, %p1, %r3;
	@%p2 bra 	$L__BB5_2;
	add.u64 	%rd1, %SP, 0;
	add.u64 	%rd2, %SPL, 0;
	st.local.u32 	[%rd2], %r1;
	mov.u64 	%rd3, $str$1;
	cvta.global.u64 	%rd4, %rd3;
	{ // callseq 5, 0
	.param .b64 param0;
	st.param.b64 	[param0], %rd4;
	.param .b64 param1;
	st.param.b64 	[param1], %rd1;
	.param .b32 retval0;
	call.uni (retval0), 
	vprintf, 
	(
	param0, 
	param1
	);
	ld.param.b32 	%r5, [retval0];
	} // callseq 5
$L__BB5_2:
	ret;

}
	// .globl	_Z26test_any_sync_default_fourv
.visible .entry _Z26test_any_sync_default_fourv()
{
	.local .align 8 .b8 	__local_depot6[8];
	.reg .b64 	%SP;
	.reg .b64 	%SPL;
	.reg .pred 	%p<33>;
	.reg .b16 	%rs<2>;
	.reg .b32 	%r<37>;
	.reg .b64 	%rd<11>;

	mov.u64 	%SPL, __local_depot6;
	cvta.local.u64 	%SP, %SPL;
	mov.u32 	%r1, %tid.x;
	and.b32  	%r2, %r1, 3;
	cvt.u64.u32 	%rd1, %r1;
	mul.wide.u32 	%rd2, %r1, 4;
	mov.u64 	%rd3, any_sync_shared_var_arr;
	add.s64 	%rd4, %rd3, %rd2;
	st.global.u32 	[%rd4], %r2;
	mov.u64 	%rd5, any_sync_updated;
	add.s64 	%rd6, %rd5, %rd1;
	mov.b16 	%rs1, 1;
	st.global.u8 	[%rd6], %rs1;
	ld.global.u32 	%r3, [any_sync_shared_var_arr];
	setp.ne.s32 	%p1, %r3, 0;
	@%p1 bra 	$L__BB6_33;
	ld.global.u32 	%r4, [any_sync_shared_var_arr+4];
	setp.ne.s32 	%p2, %r4, 0;
	@%p2 bra 	$L__BB6_33;
	ld.global.u32 	%r5, [any_sync_shared_var_arr+8];
	setp.ne.s32 	%p3, %r5, 0;
	@%p3 bra 	$L__BB6_33;
	ld.global.u32 	%r6, [any_sync_shared_var_arr+12];
	setp.ne.s32 	%p4, %r6, 0;
	@%p4 bra 	$L__BB6_33;
	ld.global.u32 	%r7, [any_sync_shared_var_arr+16];
	setp.ne.s32 	%p5, %r7, 0;
	@%p5 bra 	$L__BB6_33;
	ld.global.u32 	%r8, [any_sync_shared_var_arr+20];
	setp.ne.s32 	%p6, %r8, 0;
	@%p6 bra 	$L__BB6_33;
	ld.global.u32 	%r9, [any_sync_shared_var_arr+24];
	setp.ne.s32 	%p7, %r9, 0;
	@%p7 bra 	$L__BB6_33;
	ld.global.u32 	%r10, [any_sync_shared_var_arr+28];
	setp.ne.s32 	%p8, %r10, 0;
	@%p8 bra 	$L__BB6_33;
	ld.global.u32 	%r11, [any_sync_shared_var_arr+32];
	setp.ne.s32 	%p9, %r11, 0;
	@%p9 bra 	$L__BB6_33;
	ld.global.u32 	%r12, [any_sync_shared_var_arr+36];
	setp.ne.s32 	%p10, %r12, 0;
	@%p10 bra 	$L__BB6_33;
	ld.global.u32 	%r13, [any_sync_shared_var_arr+40];
	setp.ne.s32 	%p11, %r13, 0;
	@%p11 bra 	$L__BB6_33;
	ld.global.u32 	%r14, [any_sync_shared_var_arr+44];
	setp.ne.s32 	%p12, %r14, 0;
	@%p12 bra 	$L__BB6_33;
	ld.global.u32 	%r15, [any_sync_shared_var_arr+48];
	setp.ne.s32 	%p13, %r15, 0;
	@%p13 bra 	$L__BB6_33;
	ld.global.u32 	%r16, [any_sync_shared_var_arr+52];
	setp.ne.s32 	%p14, %r16, 0;
	@%p14 bra 	$L__BB6_33;
	ld.global.u32 	%r17, [any_sync_shared_var_arr+56];
	setp.ne.s32 	%p15, %r17, 0;
	@%p15 bra 	$L__BB6_33;
	ld.global.u32 	%r18, [any_sync_shared_var_arr+60];
	setp.ne.s32 	%p16, %r18, 0;
	@%p16 bra 	$L__BB6_33;
	ld.global.u32 	%r19, [any_sync_shared_var_arr+64];
	setp.ne.s32 	%p17, %r19, 0;
	@%p17 bra 	$L__BB6_33;
	ld.global.u32 	%r20, [any_sync_shared_var_arr+68];
	setp.ne.s32 	%p18, %r20, 0;
	@%p18 bra 	$L__BB6_33;
	ld.global.u32 	%r21, [any_sync_shared_var_arr+72];
	setp.ne.s32 	%p19, %r21, 0;
	@%p19 bra 	$L__BB6_33;
	ld.global.u32 	%r22, [any_sync_shared_var_arr+76];
	setp.ne.s32 	%p20, %r22, 0;
	@%p20 bra 	$L__BB6_33;
	ld.global.u32 	%r23, [any_sync_shared_var_arr+80];
	setp.ne.s32 	%p21, %r23, 0;
	@%p21 bra 	$L__BB6_33;
	ld.global.u32 	%r24, [any_sync_shared_var_arr+84];
	setp.ne.s32 	%p22, %r24, 0;
	@%p22 bra 	$L__BB6_33;
	ld.global.u32 	%r25, [any_sync_shared_var_arr+88];
	setp.ne.s32 	%p23, %r25, 0;
	@%p23 bra 	$L__BB6_33;
	ld.global.u32 	%r26, [any_sync_shared_var_arr+92];
	setp.ne.s32 	%p24, %r26, 0;
	@%p24 bra 	$L__BB6_33;
	ld.global.u32 	%r27, [any_sync_shared_var_arr+96];
	setp.ne.s32 	%p25, %r27, 0;
	@%p25 bra 	$L__BB6_33;
	ld.global.u32 	%r28, [any_sync_shared_var_arr+100];
	setp.ne.s32 	%p26, %r28, 0;
	@%p26 bra 	$L__BB6_33;
	ld.global.u32 	%r29, [any_sync_shared_var_arr+104];
	setp.ne.s32 	%p27, %r29, 0;
	@%p27 bra 	$L__BB6_33;
	ld.global.u32 	%r30, [any_sync_shared_var_arr+108];
	setp.ne.s32 	%p28, %r30, 0;
	@%p28 bra 	$L__BB6_33;
	ld.global.u32 	%r31, [any_sync_shared_var_arr+112];
	setp.ne.s32 	%p29, %r31, 0;
	@%p29 bra 	$L__BB6_33;
	ld.global.u32 	%r32, [any_sync_shared_var_arr+116];
	setp.ne.s32 	%p30, %r32, 0;
	@%p30 bra 	$L__BB6_33;
	ld.global.u32 	%r33, [any_sync_shared_var_arr+120];
	setp.ne.s32 	%p31, %r33, 0;
	@%p31 bra 	$L__BB6_33;
	ld.global.u32 	%r34, [any_sync_shared_var_arr+124];
	setp.ne.s32 	%p32, %r34, 0;
	@%p32 bra 	$L__BB6_33;
	add.u64 	%rd7, %SP, 0;
	add.u64 	%rd8, %SPL, 0;
	st.local.u32 	[%rd8], %r1;
	mov.u64 	%rd9, $str;
	cvta.global.u64 	%rd10, %rd9;
	{ // callseq 6, 0
	.param .b64 param0;
	st.param.b64 	[param0], %rd10;
	.param .b64 param1;
	st.param.b64 	[param1], %rd7;
	.param .b32 retval0;
	call.uni (retval0), 
	vprintf, 
	(
	param0, 
	param1
	);
	ld.param.b32 	%r35, [retval0];
	} // callseq 6
$L__BB6_33:
	ret;

}
	// .globl	_Z25test_any_sync_custom_fourv
.visible .entry _Z25test_any_sync_custom_fourv()
{
	.local .align 8 .b8 	__local_depot7[8];
	.reg .b64 	%SP;
	.reg .b64 	%SPL;
	.reg .pred 	%p<33>;
	.reg .b16 	%rs<2>;
	.reg .b32 	%r<37>;
	.reg .b64 	%rd<11>;

	mov.u64 	%SPL, __local_depot7;
	cvta.local.u64 	%SP, %SPL;
	mov.u32 	%r1, %tid.x;
	and.b32  	%r2, %r1, 3;
	cvt.u64.u32 	%rd1, %r1;
	mul.wide.u32 	%rd2, %r1, 4;
	mov.u64 	%rd3, any_sync_shared_var_arr;
	add.s64 	%rd4, %rd3, %rd2;
	st.global.u32 	[%rd4], %r2;
	mov.u64 	%rd5, any_sync_updated;
	add.s64 	%rd6, %rd5, %rd1;
	mov.b16 	%rs1, 1;
	st.global.u8 	[%rd6], %rs1;
	ld.global.u32 	%r3, [any_sync_shared_var_arr];
	setp.ne.s32 	%p1, %r3, 0;
	@%p1 bra 	$L__BB7_33;
	ld.global.u32 	%r4, [any_sync_shared_var_arr+4];
	setp.ne.s32 	%p2, %r4, 0;
	@%p2 bra 	$L__BB7_33;
	ld.global.u32 	%r5, [any_sync_shared_var_arr+8];
	setp.ne.s32 	%p3, %r5, 0;
	@%p3 bra 	$L__BB7_33;
	ld.global.u32 	%r6, [any_sync_shared_var_arr+12];
	setp.ne.s32 	%p4, %r6, 0;
	@%p4 bra 	$L__BB7_33;
	ld.global.u32 	%r7, [any_sync_shared_var_arr+16];
	setp.ne.s32 	%p5, %r7, 0;
	@%p5 bra 	$L__BB7_33;
	ld.global.u32 	%r8, [any_sync_shared_var_arr+20];
	setp.ne.s32 	%p6, %r8, 0;
	@%p6 bra 	$L__BB7_33;
	ld.global.u32 	%r9, [any_sync_shared_var_arr+24];
	setp.ne.s32 	%p7, %r9, 0;
	@%p7 bra 	$L__BB7_33;
	ld.global.u32 	%r10, [any_sync_shared_var_arr+28];
	setp.ne.s32 	%p8, %r10, 0;
	@%p8 bra 	$L__BB7_33;
	ld.global.u32 	%r11, [any_sync_shared_var_arr+32];
	setp.ne.s32 	%p9, %r11, 0;
	@%p9 bra 	$L__BB7_33;
	ld.global.u32 	%r12, [any_sync_shared_var_arr+36];
	setp.ne.s32 	%p10, %r12, 0;
	@%p10 bra 	$L__BB7_33;
	ld.global.u32 	%r13, [any_sync_shared_var_arr+40];
	setp.ne.s32 	%p11, %r13, 0;
	@%p11 bra 	$L__BB7_33;
	ld.global.u32 	%r14, [any_sync_shared_var_arr+44];
	setp.ne.s32 	%p12, %r14, 0;
	@%p12 bra 	$L__BB7_33;
	ld.global.u32 	%r15, [any_sync_shared_var_arr+48];
	setp.ne.s32 	%p13, %r15, 0;
	@%p13 bra 	$L__BB7_33;
	ld.global.u32 	%r16, [any_sync_shared_var_arr+52];
	setp.ne.s32 	%p14, %r16, 0;
	@%p14 bra 	$L__BB7_33;
	ld.global.u32 	%r17, [any_sync_shared_var_arr+56];
	setp.ne.s32 	%p15, %r17, 0;
	@%p15 bra 	$L__BB7_33;
	ld.global.u32 	%r18, [any_sync_shared_var_arr+60];
	setp.ne.s32 	%p16, %r18, 0;
	@%p16 bra 	$L__BB7_33;
	ld.global.u32 	%r19, [any_sync_shared_var_arr+64];
	setp.ne.s32 	%p17, %r19, 0;
	@%p17 bra 	$L__BB7_33;
	ld.global.u32 	%r20, [any_sync_shared_var_arr+68];
	setp.ne.s32 	%p18, %r20, 0;
	@%p18 bra 	$L__BB7_33;
	ld.global.u32 	%r21, [any_sync_shared_var_arr+72];
	setp.ne.s32 	%p19, %r21, 0;
	@%p19 bra 	$L__BB7_33;
	ld.global.u32 	%r22, [any_sync_shared_var_arr+76];
	setp.ne.s32 	%p20, %r22, 0;
	@%p20 bra 	$L__BB7_33;
	ld.global.u32 	%r23, [any_sync_shared_var_arr+80];
	setp.ne.s32 	%p21, %r23, 0;
	@%p21 bra 	$L__BB7_33;
	ld.global.u32 	%r24, [any_sync_shared_var_arr+84];
	setp.ne.s32 	%p22, %r24, 0;
	@%p22 bra 	$L__BB7_33;
	ld.global.u32 	%r25, [any_sync_shared_var_arr+88];
	setp.ne.s32 	%p23, %r25, 0;
	@%p23 bra 	$L__BB7_33;
	ld.global.u32 	%r26, [any_sync_shared_var_arr+92];
	setp.ne.s32 	%p24, %r26, 0;
	@%p24 bra 	$L__BB7_33;
	ld.global.u32 	%r27, [any_sync_shared_var_arr+96];
	setp.ne.s32 	%p25, %r27, 0;
	@%p25 bra 	$L__BB7_33;
	ld.global.u32 	%r28, [any_sync_shared_var_arr+100];
	setp.ne.s32 	%p26, %r28, 0;
	@%p26 bra 	$L__BB7_33;
	ld.global.u32 	%r29, [any_sync_shared_var_arr+104];
	setp.ne.s32 	%p27, %r29, 0;
	@%p27 bra 	$L__BB7_33;
	ld.global.u32 	%r30, [any_sync_shared_var_arr+108];
	setp.ne.s32 	%p28, %r30, 0;
	@%p28 bra 	$L__BB7_33;
	ld.global.u32 	%r31, [any_sync_shared_var_arr+112];
	setp.ne.s32 	%p29, %r31, 0;
	@%p29 bra 	$L__BB7_33;
	ld.global.u32 	%r32, [any_sync_shared_var_arr+116];
	setp.ne.s32 	%p30, %r32, 0;
	@%p30 bra 	$L__BB7_33;
	ld.global.u32 	%r33, [any_sync_shared_var_arr+120];
	setp.ne.s32 	%p31, %r33, 0;
	@%p31 bra 	$L__BB7_33;
	ld.global.u32 	%r34, [any_sync_shared_var_arr+124];
	setp.ne.s32 	%p32, %r34, 0;
	@%p32 bra 	$L__BB7_33;
	add.u64 	%rd7, %SP, 0;
	add.u64 	%rd8, %SPL, 0;
	st.local.u32 	[%rd8], %r1;
	mov.u64 	%rd9, $str$1;
	cvta.global.u64 	%rd10, %rd9;
	{ // callseq 7, 0
	.param .b64 param0;
	st.param.b64 	[param0], %rd10;
	.param .b64 param1;
	st.param.b64 	[param1], %rd7;
	.param .b32 retval0;
	call.uni (retval0), 
	vprintf, 
	(
	param0, 
	param1
	);
	ld.param.b32 	%r35, [retval0];
	} // callseq 7
$L__BB7_33:
	ret;

}
	// .globl	_Z28test_ballot_sync_default_twov
.visible .entry _Z28test_ballot_sync_default_twov()
{
	.local .align 8 .b8 	__local_depot8[8];
	.reg .b64 	%SP;
	.reg .b64 	%SPL;
	.reg .pred 	%p<6>;
	.reg .b32 	%r<11>;
	.reg .b64 	%rd<5>;

	mov.u64 	%SPL, __local_depot8;
	cvta.local.u64 	%SP, %SPL;
	mov.u32 	%r1, %tid.x;
	and.b32  	%r2, %r1, 1;
	setp.eq.s32 	%p1, %r2, 0;
	setp.eq.b32 	%p2, %r2, 1;
	mov.b32 	%r3, -1;
	vote.sync.ballot.b32 	%r4, %p2, %r3;
	mov.b32 	%r5, 1;
	shl.b32 	%r6, %r5, %r1;
	and.b32  	%r7, %r4, %r6;
	setp.ne.s32 	%p4, %r7, 0;
	or.pred  	%p5, %p1, %p4;
	@%p5 bra 	$L__BB8_2;
	add.u64 	%rd1, %SP, 0;
	add.u64 	%rd2, %SPL, 0;
	st.local.u32 	[%rd2], %r1;
	mov.u64 	%rd3, $str;
	cvta.global.u64 	%rd4, %rd3;
	{ // callseq 8, 0
	.param .b64 param0;
	st.param.b64 	[param0], %rd4;
	.param .b64 param1;
	st.param.b64 	[param1], %rd1;
	.param .b32 retval0;
	call.uni (retval0), 
	vprintf, 
	(
	param0, 
	param1
	);
	ld.param.b32 	%r9, [retval0];
	} // callseq 8
$L__BB8_2:
	ret;

}
	// .globl	_Z27test_ballot_sync_custom_twov
.visible .entry _Z27test_ballot_sync_custom_twov()
{
	.local .align 8 .b8 	__local_depot9[8];
	.reg .b64 	%SP;
	.reg .b64 	%SPL;
	.reg .pred 	%p<6>;
	.reg .b32 	%r<11>;
	.reg .b64 	%rd<5>;

	mov.u64 	%SPL, __local_depot9;
	cvta.local.u64 	%SP, %SPL;
	mov.u32 	%r1, %tid.x;
	and.b32  	%r2, %r1, 1;
	setp.eq.s32 	%p1, %r2, 0;
	setp.eq.b32 	%p2, %r2, 1;
	mov.b32 	%r3, -1;
	vote.sync.ballot.b32 	%r4, %p2, %r3;
	mov.b32 	%r5, 1;
	shl.b32 	%r6, %r5, %r1;
	and.b32  	%r7, %r4, %r6;
	setp.ne.s32 	%p4, %r7, 0;
	or.pred  	%p5, %p1, %p4;
	@%p5 bra 	$L__BB9_2;
	add.u64 	%rd1, %SP, 0;
	add.u64 	%rd2, %SPL, 0;
	st.local.u32 	[%rd2], %r1;
	mov.u64 	%rd3, $str$1;
	cvta.global.u64 	%rd4, %rd3;
	{ // callseq 9, 0
	.param .b64 param0;
	st.param.b64 	[param0], %rd4;
	.param .b64 param1;
	st.param.b64 	[param1], %rd1;
	.param .b32 retval0;
	call.uni (retval0), 
	vprintf, 
	(
	param0, 
	param1
	);
	ld.param.b32 	%r9, [retval0];
	} // callseq 9
$L__BB9_2:
	ret;

}
	// .globl	_Z29test_ballot_sync_default_fourv
.visible .entry _Z29test_ballot_sync_default_fourv()
{
	.local .align 8 .b8 	__local_depot10[8];
	.reg .b64 	%SP;
	.reg .b64 	%SPL;
	.reg .pred 	%p<6>;
	.reg .b32 	%r<11>;
	.reg .b64 	%rd<5>;

	mov.u64 	%SPL, __local_depot10;
	cvta.local.u64 	%SP, %SPL;
	mov.u32 	%r1, %tid.x;
	and.b32  	%r2, %r1, 3;
	setp.ne.s32 	%p1, %r2, 0;
	mov.b32 	%r3, -1;
	vote.sync.ballot.b32 	%r4, %p1, %r3;
	setp.ne.s32 	%p3, %r2, 1;
	mov.b32 	%r5, 1;
	shl.b32 	%r6, %r5, %r1;
	and.b32  	%r7, %r4, %r6;
	setp.ne.s32 	%p4, %r7, 0;
	or.pred  	%p5, %p3, %p4;
	@%p5 bra 	$L__BB10_2;
	add.u64 	%rd1, %SP, 0;
	add.u64 	%rd2, %SPL, 0;
	st.local.u32 	[%rd2], %r1;
	mov.u64 	%rd3, $str;
	cvta.global.u64 	%rd4, %rd3;
	{ // callseq 10, 0
	.param .b64 param0;
	st.param.b64 	[param0], %rd4;
	.param .b64 param1;
	st.param.b64 	[param1], %rd1;
	.param .b32 retval0;
	call.uni (retval0), 
	vprintf, 
	(
	param0, 
	param1
	);
	ld.param.b32 	%r9, [retval0];
	} // callseq 10
$L__BB10_2:
	ret;

}
	// .globl	_Z28test_ballot_sync_custom_fourv
.visible .entry _Z28test_ballot_sync_custom_fourv()
{
	.local .align 8 .b8 	__local_depot11[8];
	.reg .b64 	%SP;
	.reg .b64 	%SPL;
	.reg .pred 	%p<36>;
	.reg .b16 	%rs<2>;
	.reg .b32 	%r<104>;
	.reg .b64 	%rd<11>;

	mov.u64 	%SPL, __local_depot11;
	cvta.local.u64 	%SP, %SPL;
	mov.u32 	%r1, %tid.x;
	and.b32  	%r2, %r1, 3;
	cvt.u64.u32 	%rd1, %r1;
	mul.wide.u32 	%rd2, %r1, 4;
	mov.u64 	%rd3, ballot_sync_shared_var_arr;
	add.s64 	%rd4, %rd3, %rd2;
	st.global.u32 	[%rd4], %r2;
	mov.u64 	%rd5, ballot_sync_updated;
	add.s64 	%rd6, %rd5, %rd1;
	mov.b16 	%rs1, 1;
	st.global.u8 	[%rd6], %rs1;
	ld.global.u32 	%r3, [ballot_sync_shared_var_arr];
	setp.ne.s32 	%p1, %r3, 0;
	selp.u32 	%r4, 1, 0, %p1;
	ld.global.u32 	%r5, [ballot_sync_shared_var_arr+4];
	setp.eq.s32 	%p2, %r5, 0;
	selp.b32 	%r6, 0, 2, %p2;
	or.b32  	%r7, %r6, %r4;
	ld.global.u32 	%r8, [ballot_sync_shared_var_arr+8];
	setp.eq.s32 	%p3, %r8, 0;
	selp.b32 	%r9, 0, 4, %p3;
	or.b32  	%r10, %r9, %r7;
	ld.global.u32 	%r11, [ballot_sync_shared_var_arr+12];
	setp.eq.s32 	%p4, %r11, 0;
	selp.b32 	%r12, 0, 8, %p4;
	or.b32  	%r13, %r12, %r10;
	ld.global.u32 	%r14, [ballot_sync_shared_var_arr+16];
	setp.eq.s32 	%p5, %r14, 0;
	selp.b32 	%r15, 0, 16, %p5;
	or.b32  	%r16, %r15, %r13;
	ld.global.u32 	%r17, [ballot_sync_shared_var_arr+20];
	setp.eq.s32 	%p6, %r17, 0;
	selp.b32 	%r18, 0, 32, %p6;
	or.b32  	%r19, %r18, %r16;
	ld.global.u32 	%r20, [ballot_sync_shared_var_arr+24];
	setp.eq.s32 	%p7, %r20, 0;
	selp.b32 	%r21, 0, 64, %p7;
	or.b32  	%r22, %r21, %r19;
	ld.global.u32 	%r23, [ballot_sync_shared_var_arr+28];
	setp.eq.s32 	%p8, %r23, 0;
	selp.b32 	%r24, 0, 128, %p8;
	or.b32  	%r25, %r24, %r22;
	ld.global.u32 	%r26, [ballot_sync_shared_var_arr+32];
	setp.eq.s32 	%p9, %r26, 0;
	selp.b32 	%r27, 0, 256, %p9;
	or.b32  	%r28, %r27, %r25;
	ld.global.u32 	%r29, [ballot_sync_shared_var_arr+36];
	setp.eq.s32 	%p10, %r29, 0;
	selp.b32 	%r30, 0, 512, %p10;
	or.b32  	%r31, %r30, %r28;
	ld.global.u32 	%r32, [ballot_sync_shared_var_arr+40];
	setp.eq.s32 	%p11, %r32, 0;
	selp.b32 	%r33, 0, 1024, %p11;
	or.b32  	%r34, %r33, %r31;
	ld.global.u32 	%r35, [ballot_sync_shared_var_arr+44];
	setp.eq.s32 	%p12, %r35, 0;
	selp.b32 	%r36, 0, 2048, %p12;
	or.b32  	%r37, %r36, %r34;
	ld.global.u32 	%r38, [ballot_sync_shared_var_arr+48];
	setp.eq.s32 	%p13, %r38, 0;
	selp.b32 	%r39, 0, 4096, %p13;
	or.b32  	%r40, %r39, %r37;
	ld.global.u32 	%r41, [ballot_sync_shared_var_arr+52];
	setp.eq.s32 	%p14, %r41, 0;
	selp.b32 	%r42, 0, 8192, %p14;
	or.b32  	%r43, %r42, %r40;
	ld.global.u32 	%r44, [ballot_sync_shared_var_arr+56];
	setp.eq.s32 	%p15, %r44, 0;
	selp.b32 	%r45, 0, 16384, %p15;
	or.b32  	%r46, %r45, %r43;
	ld.global.u32 	%r47, [ballot_sync_shared_var_arr+60];
	setp.eq.s32 	%p16, %r47, 0;
	selp.b32 	%r48, 0, 32768, %p16;
	or.b32  	%r49, %r48, %r46;
	ld.global.u32 	%r50, [ballot_sync_shared_var_arr+64];
	setp.eq.s32 	%p17, %r50, 0;
	selp.b32 	%r51, 0, 65536, %p17;
	or.b32  	%r52, %r51, %r49;
	ld.global.u32 	%r53, [ballot_sync_shared_var_arr+68];
	setp.eq.s32 	%p18, %r53, 0;
	selp.b32 	%r54, 0, 131072, %p18;
	or.b32  	%r55, %r54, %r52;
	ld.global.u32 	%r56, [ballot_sync_shared_var_arr+72];
	setp.eq.s32 	%p19, %r56, 0;
	selp.b32 	%r57, 0, 262144, %p19;
	or.b32  	%r58, %r57, %r55;
	ld.global.u32 	%r59, [ballot_sync_shared_var_arr+76];
	setp.eq.s32 	%p20, %r59, 0;
	selp.b32 	%r60, 0, 524288, %p20;
	or.b32  	%r61, %r60, %r58;
	ld.global.u32 	%r62, [ballot_sync_shared_var_arr+80];
	setp.eq.s32 	%p21, %r62, 0;
	selp.b32 	%r63, 0, 1048576, %p21;
	or.b32  	%r64, %r63, %r61;
	ld.global.u32 	%r65, [ballot_sync_shared_var_arr+84];
	setp.eq.s32 	%p22, %r65, 0;
	selp.b32 	%r66, 0, 2097152, %p22;
	or.b32  	%r67, %r66, %r64;
	ld.global.u32 	%r68, [ballot_sync_shared_var_arr+88];
	setp.eq.s32 	%p23, %r68, 0;
	selp.b32 	%r69, 0, 4194304, %p23;
	or.b32  	%r70, %r69, %r67;
	ld.global.u32 	%r71, [ballot_sync_shared_var_arr+92];
	setp.eq.s32 	%p24, %r71, 0;
	selp.b32 	%r72, 0, 8388608, %p24;
	or.b32  	%r73, %r72, %r70;
	ld.global.u32 	%r74, [ballot_sync_shared_var_arr+96];
	setp.eq.s32 	%p25, %r74, 0;
	selp.b32 	%r75, 0, 16777216, %p25;
	or.b32  	%r76, %r75, %r73;
	ld.global.u32 	%r77, [ballot_sync_shared_var_arr+100];
	setp.eq.s32 	%p26, %r77, 0;
	selp.b32 	%r78, 0, 33554432, %p26;
	or.b32  	%r79, %r78, %r76;
	ld.global.u32 	%r80, [ballot_sync_shared_var_arr+104];
	setp.eq.s32 	%p27, %r80, 0;
	selp.b32 	%r81, 0, 67108864, %p27;
	or.b32  	%r82, %r81, %r79;
	ld.global.u32 	%r83, [ballot_sync_shared_var_arr+108];
	setp.eq.s32 	%p28, %r83, 0;
	selp.b32 	%r84, 0, 134217728, %p28;
	or.b32  	%r85, %r84, %r82;
	ld.global.u32 	%r86, [ballot_sync_shared_var_arr+112];
	setp.eq.s32 	%p29, %r86, 0;
	selp.b32 	%r87, 0, 268435456, %p29;
	or.b32  	%r88, %r87, %r85;
	ld.global.u32 	%r89, [ballot_sync_shared_var_arr+116];
	setp.eq.s32 	%p30, %r89, 0;
	selp.b32 	%r90, 0, 536870912, %p30;
	or.b32  	%r91, %r90, %r88;
	ld.global.u32 	%r92, [ballot_sync_shared_var_arr+120];
	setp.eq.s32 	%p31, %r92, 0;
	selp.b32 	%r93, 0, 1073741824, %p31;
	or.b32  	%r94, %r93, %r91;
	ld.global.u32 	%r95, [ballot_sync_shared_var_arr+124];
	setp.eq.s32 	%p32, %r95, 0;
	selp.b32 	%r96, 0, -2147483648, %p32;
	or.b32  	%r97, %r96, %r94;
	setp.ne.s32 	%p33, %r2, 1;
	mov.b32 	%r98, 1;
	shl.b32 	%r99, %r98, %r1;
	and.b32  	%r100, %r97, %r99;
	setp.ne.s32 	%p34, %r100, 0;
	or.pred  	%p35, %p33, %p34;
	@%p35 bra 	$L__BB11_2;
	add.u64 	%rd7, %SP, 0;
	add.u64 	%rd8, %SPL, 0;
	st.local.u32 	[%rd8], %r1;
	mov.u64 	%rd9, $str$1;
	cvta.global.u64 	%rd10, %rd9;
	{ // callseq 11, 0
	.param .b64 param0;
	st.param.b64 	[param0], %rd10;
	.param .b64 param1;
	st.param.b64 	[param1], %rd7;
	.param .b32 retval0;
	call.uni (retval0), 
	vprintf, 
	(
	param0, 
	param1
	);
	ld.param.b32 	%r102, [retval0];
	} // callseq 11
$L__BB11_2:
	ret;

}
	// .globl	_Z27test_activemask_default_twov
.visible .entry _Z27test_activemask_default_twov()
{
	.local .align 8 .b8 	__local_depot12[8];
	.reg .b64 	%SP;
	.reg .b64 	%SPL;
	.reg .pred 	%p<3>;
	.reg .b32 	%r<6>;
	.reg .b64 	%rd<5>;

	mov.u64 	%SPL, __local_depot12;
	cvta.local.u64 	%SP, %SPL;
	mov.u32 	%r1, %tid.x;
	and.b32  	%r2, %r1, 1;
	setp.eq.b32 	%p1, %r2, 1;
	@%p1 bra 	$L__BB12_3;
	// begin inline asm
	activemask.b32 %r3;
	// end inline asm
	setp.eq.s32 	%p2, %r3, -1431655766;
	@%p2 bra 	$L__BB12_3;
	add.u64 	%rd1, %SP, 0;
	add.u64 	%rd2, %SPL, 0;
	st.local.u32 	[%rd2], %r1;
	mov.u64 	%rd3, $str;
	cvta.global.u64 	%rd4, %rd3;
	{ // callseq 12, 0
	.param .b64 param0;
	st.param.b64 	[param0], %rd4;
	.param .b64 param1;
	st.param.b64 	[param1], %rd1;
	.param .b32 retval0;
	call.uni (retval0), 
	vprintf, 
	(
	param0, 
	param1
	);
	ld.param.b32 	%r4, [retval0];
	} // callseq 12
$L__BB12_3:
	ret;

}
	// .globl	_Z26test_activemask_custom_twov
.visible .entry _Z26test_activemask_custom_twov()
{
	.local .align 8 .b8 	__local_depot13[8];
	.reg .b64 	%SP;
	.reg .b64 	%SPL;
	.reg .pred 	%p<5>;
	.reg .b32 	%r<8>;
	.reg .b64 	%rd<13>;

	mov.u64 	%SPL, __local_depot13;
	cvta.local.u64 	%SP, %SPL;
	mov.u32 	%r1, %tid.x;
	and.b32  	%r2, %r1, 1;
	setp.eq.b32 	%p1, %r2, 1;
	@%p1 bra 	$L__BB13_5;
	shl.b32 	%r3, %r1, 1;
	atom.global.and.b32 	%r4, [_activemask], %r3;
	// begin inline asm
	mov.u64 	%rd3, %clock64;
	// end inline asm
$L__BB13_2:
	// begin inline asm
	mov.u64 	%rd4, %clock64;
	// end inline asm
	setp.gt.s64 	%p2, %rd4, %rd3;
	sub.s64 	%rd5, %rd4, %rd3;
	add.s64 	%rd6, %rd5, 4294967295;
	selp.b64 	%rd7, %rd5, %rd6, %p2;
	setp.lt.s64 	%p3, %rd7, 10000;
	@%p3 bra 	$L__BB13_2;
	ld.global.u64 	%rd8, [global_now];
	st.u64 	[%rd8], %rd4;
	ld.global.u32 	%r5, [_activemask];
	setp.eq.s32 	%p4, %r5, -1431655766;
	@%p4 bra 	$L__BB13_5;
	add.u64 	%rd9, %SP, 0;
	add.u64 	%rd10, %SPL, 0;
	st.local.u32 	[%rd10], %r1;
	mov.u64 	%rd11, $str$1;
	cvta.global.u64 	%rd12, %rd11;
	{ // callseq 13, 0
	.param .b64 param0;
	st.param.b64 	[param0], %rd12;
	.param .b64 param1;
	st.param.b64 	[param1], %rd9;
	.param .b32 retval0;
	call.uni (retval0), 
	vprintf, 
	(
	param0, 
	param1
	);
	ld.param.b32 	%r6, [retval0];
	} // callseq 13
$L__BB13_5:
	ret;

}
	// .globl	_Z28test_activemask_default_fourv
.visible .entry _Z28test_activemask_default_fourv()
{
	.local .align 8 .b8 	__local_depot14[8];
	.reg .b64 	%SP;
	.reg .b64 	%SPL;
	.reg .pred 	%p<3>;
	.reg .b32 	%r<6>;
	.reg .b64 	%rd<5>;

	mov.u64 	%SPL, __local_depot14;
	cvta.local.u64 	%SP, %SPL;
	mov.u32 	%r1, %tid.x;
	and.b32  	%r2, %r1, 3;
	setp.ne.s32 	%p1, %r2, 0;
	@%p1 bra 	$L__BB14_3;
	// begin inline asm
	activemask.b32 %r3;
	// end inline asm
	setp.eq.s32 	%p2, %r3, -2004318072;
	@%p2 bra 	$L__BB14_3;
	add.u64 	%rd1, %SP, 0;
	add.u64 	%rd2, %SPL, 0;
	st.local.u32 	[%rd2], %r1;
	mov.u64 	%rd3, $str;
	cvta.global.u64 	%rd4, %rd3;
	{ // callseq 14, 0
	.param .b64 param0;
	st.param.b64 	[param0], %rd4;
	.param .b64 param1;
	st.param.b64 	[param1], %rd1;
	.param .b32 retval0;
	call.uni (retval0), 
	vprintf, 
	(
	param0, 
	param1
	);
	ld.param.b32 	%r4, [retval0];
	} // callseq 14
$L__BB14_3:
	ret;

}
	// .globl	_Z27test_activemask_custom_fourv
.visible .entry _Z27test_activemask_custom_fourv()
{
	.local .align 8 .b8 	__local_depot15[8];
	.reg .b64 	%SP;
	.reg .b64 	%SPL;
	.reg .pred 	%p<5>;
	.reg .b32 	%r<8>;
	.reg .b64 	%rd<13>;

	mov.u64 	%SPL, __local_depot15;
	cvta.local.u64 	%SP, %SPL;
	mov.u32 	%r1, %tid.x;
	and.b32  	%r2, %r1, 3;
	setp.ne.s32 	%p1, %r2, 0;
	@%p1 bra 	$L__BB15_5;
	shl.b32 	%r3, %r1, 1;
	atom.global.and.b32 	%r4, [_activemask], %r3;
	// begin inline asm
	mov.u64 	%rd3, %clock64;
	// end inline asm
$L__BB15_2:
	// begin inline asm
	mov.u64 	%rd4, %clock64;
	// end inline asm
	setp.gt.s64 	%p2, %rd4, %rd3;
	sub.s64 	%rd5, %rd4, %rd3;
	add.s64 	%rd6, %rd5, 4294967295;
	selp.b64 	%rd7, %rd5, %rd6, %p2;
	setp.lt.s64 	%p3, %rd7, 10000;
	@%p3 bra 	$L__BB15_2;
	ld.global.u64 	%rd8, [global_now];
	st.u64 	[%rd8], %rd4;
	ld.global.u32 	%r5, [_activemask];
	setp.eq.s32 	%p4, %r5, -2004318072;
	@%p4 bra 	$L__BB15_5;
	add.u64 	%rd9, %SP, 0;
	add.u64 	%rd10, %SPL, 0;
	st.local.u32 	[%rd10], %r1;
	mov.u64 	%rd11, $str$1;
	cvta.global.u64 	%rd12, %rd11;
	{ // callseq 15, 0
	.param .b64 param0;
	st.param.b64 	[param0], %rd12;
	.param .b64 param1;
	st.param.b64 	[param1], %rd9;
	.param .b32 retval0;
	call.uni (retval0), 
	vprintf, 
	(
	param0, 
	param1
	);
	ld.param.b32 	%r6, [retval0];
	} // callseq 15
$L__BB15_5:
	ret;

}


// ===== COMPILED SASS (sm_100) =====

	.target	sm_100

	.elftype	@"ET_EXEC"


//--------------------- .note.nv.tkinfo           --------------------------
	.section	.note.nv.tkinfo,"",@"SHT_NOTE"
	.sectionflags	@"SHF_NOTE_NV_TKINFO"
	.tkinfo
        /*0018*/ 	.word	0x00000002
        /*0030*/ 	.string	""
        /*0030*/ 	.string	"ptxas"
        /*0030*/ 	.string	"Cuda compilation tools, release 13.0, V13.0.88"
        /*0030*/ 	.string	"Build cuda_13.0.r13.0/compiler.36424714_0"
        /*0030*/ 	.string	"-arch sm_100 -m 64 "



//--------------------- .note.nv.cuinfo           --------------------------
	.section	.note.nv.cuinfo,"",@"SHT_NOTE"
	.sectionflags	@"SHF_NOTE_NV_CUINFO"
        /*0018*/ 	.short	0x0002
        /*001a*/ 	.short	0x0064
        /*001c*/ 	.short	0x0082
	.zero		2


//--------------------- .nv.info                  --------------------------
	.section	.nv.info,"",@"SHT_CUDA_INFO"
	.align	4


	//----- nvinfo : EIATTR_REGCOUNT
	.align		4
        /*0000*/ 	.byte	0x04, 0x2f
        /*0002*/ 	.short	(.L_11 - .L_10)
	.align		4
.L_10:
        /*0004*/ 	.word	index@(_Z26test_all_sync_default_passv)
        /*0008*/ 	.word	0x00000018


	//----- nvinfo : EIATTR_FRAME_SIZE
	.align		4
.L_11:
        /*000c*/ 	.byte	0x04, 0x11
        /*000e*/ 	.short	(.L_13 - .L_12)
	.align		4
.L_12:
        /*0010*/ 	.word	index@(_Z26test_all_sync_default_passv)
        /*0014*/ 	.word	0x00000008


	//----- nvinfo : EIATTR_REGCOUNT
	.align		4
.L_13:
        /*0018*/ 	.byte	0x04, 0x2f
        /*001a*/ 	.short	(.L_15 - .L_14)
	.align		4
.L_14:
        /*001c*/ 	.word	index@(_Z25test_all_sync_custom_passv)
        /*0020*/ 	.word	0x0000001f


	//----- nvinfo : EIATTR_FRAME_SIZE
	.align		4
.L_15:
        /*0024*/ 	.byte	0x04, 0x11
        /*0026*/ 	.short	(.L_17 - .L_16)
	.align		4
.L_16:
        /*0028*/ 	.word	index@(_Z25test_all_sync_custom_passv)
        /*002c*/ 	.word	0x00000008


	//----- nvinfo : EIATTR_REGCOUNT
	.align		4
.L_17:
        /*0030*/ 	.byte	0x04, 0x2f
        /*0032*/ 	.short	(.L_19 - .L_18)
	.align		4
.L_18:
        /*0034*/ 	.word	index@(_Z26test_all_sync_default_failv)
        /*0038*/ 	.word	0x0000001f


	//----- nvinfo : EIATTR_FRAME_SIZE
	.align		4
.L_19:
        /*003c*/ 	.byte	0x04, 0x11
        /*003e*/ 	.short	(.L_21 - .L_20)
	.align		4
.L_20:
        /*0040*/ 	.word	index@(_Z26test_all_sync_default_failv)
        /*0044*/ 	.word	0x00000008


	//----- nvinfo : EIATTR_REGCOUNT
	.align		4
.L_21:
        /*0048*/ 	.byte	0x04, 0x2f
        /*004a*/ 	.short	(.L_23 - .L_22)
	.align		4
.L_22:
        /*004c*/ 	.word	index@(_Z25test_all_sync_custom_failv)
        /*0050*/ 	.word	0x0000001f


	//----- nvinfo : EIATTR_FRAME_SIZE
	.align		4
.L_23:
        /*0054*/ 	.byte	0x04, 0x11
        /*0056*/ 	.short	(.L_25 - .L_24)
	.align		4
.L_24:
        /*0058*/ 	.word	index@(_Z25test_all_sync_custom_failv)
        /*005c*/ 	.word	0x00000008


	//----- nvinfo : EIATTR_REGCOUNT
	.align		4
.L_25:
        /*0060*/ 	.byte	0x04, 0x2f
        /*0062*/ 	.short	(.L_27 - .L_26)
	.align		4
.L_26:
        /*0064*/ 	.word	index@(_Z25test_any_sync_default_twov)
        /*0068*/ 	.word	0x00000018


	//----- nvinfo : EIATTR_FRAME_SIZE
	.align		4
.L_27:
        /*006c*/ 	.byte	0x04, 0x11
        /*006e*/ 	.short	(.L_29 - .L_28)
	.align		4
.L_28:
        /*0070*/ 	.word	index@(_Z25test_any_sync_default_twov)
        /*0074*/ 	.word	0x00000008


	//----- nvinfo : EIATTR_REGCOUNT
	.align		4
.L_29:
        /*0078*/ 	.byte	0x04, 0x2f
        /*007a*/ 	.short	(.L_31 - .L_30)
	.align		4
.L_30:
        /*007c*/ 	.word	index@(_Z24test_any_sync_custom_twov)
        /*0080*/ 	.word	0x00000018


	//----- nvinfo : EIATTR_FRAME_SIZE
	.align		4
.L_31:
        /*0084*/ 	.byte	0x04, 0x11
        /*0086*/ 	.short	(.L_33 - .L_32)
	.align		4
.L_32:
        /*0088*/ 	.word	index@(_Z24test_any_sync_custom_twov)
        /*008c*/ 	.word	0x00000008


	//----- nvinfo : EIATTR_REGCOUNT
	.align		4
.L_33:
        /*0090*/ 	.byte	0x04, 0x2f
        /*0092*/ 	.short	(.L_35 - .L_34)
	.align		4
.L_34:
        /*0094*/ 	.word	index@(_Z26test_any_sync_default_fourv)
        /*0098*/ 	.word	0x00000018


	//----- nvinfo : EIATTR_FRAME_SIZE
	.align		4
.L_35:
        /*009c*/ 	.byte	0x04, 0x11
        /*009e*/ 	.short	(.L_37 - .L_36)
	.align		4
.L_36:
        /*00a0*/ 	.word	index@(_Z26test_any_sync_default_fourv)
        /*00a4*/ 	.word	0x00000008


	//----- nvinfo : EIATTR_REGCOUNT
	.align		4
.L_37:
        /*00a8*/ 	.byte	0x04, 0x2f
        /*00aa*/ 	.short	(.L_39 - .L_38)
	.align		4
.L_38:
        /*00ac*/ 	.word	index@(_Z25test_any_sync_custom_fourv)
        /*00b0*/ 	.word	0x00000018


	//----- nvinfo : EIATTR_FRAME_SIZE
	.align		4
.L_39:
        /*00b4*/ 	.byte	0x04, 0x11
        /*00b6*/ 	.short	(.L_41 - .L_40)
	.align		4
.L_40:
        /*00b8*/ 	.word	index@(_Z25test_any_sync_custom_fourv)
        /*00bc*/ 	.word	0x00000008


	//----- nvinfo : EIATTR_REGCOUNT
	.align		4
.L_41:
        /*00c0*/ 	.byte	0x04, 0x2f
        /*00c2*/ 	.short	(.L_43 - .L_42)
	.align		4
.L_42:
        /*00c4*/ 	.word	index@(_Z28test_ballot_sync_default_twov)
        /*00c8*/ 	.word	0x00000018


	//----- nvinfo : EIATTR_FRAME_SIZE
	.align		4
.L_43:
        /*00cc*/ 	.byte	0x04, 0x11
        /*00ce*/ 	.short	(.L_45 - .L_44)
	.align		4
.L_44:
        /*00d0*/ 	.word	index@(_Z28test_ballot_sync_default_twov)
        /*00d4*/ 	.word	0x00000008


	//----- nvinfo : EIATTR_REGCOUNT
	.align		4
.L_45:
        /*00d8*/ 	.byte	0x04, 0x2f
        /*00da*/ 	.short	(.L_47 - .L_46)
	.align		4
.L_46:
        /*00dc*/ 	.word	index@(_Z27test_ballot_sync_custom_twov)
        /*00e0*/ 	.word	0x00000018


	//----- nvinfo : EIATTR_FRAME_SIZE
	.align		4
.L_47:
        /*00e4*/ 	.byte	0x04, 0x11
        /*00e6*/ 	.short	(.L_49 - .L_48)
	.align		4
.L_48:
        /*00e8*/ 	.word	index@(_Z27test_ballot_sync_custom_twov)
        /*00ec*/ 	.word	0x00000008


	//----- nvinfo : EIATTR_REGCOUNT
	.align		4
.L_49:
        /*00f0*/ 	.byte	0x04, 0x2f
        /*00f2*/ 	.short	(.L_51 - .L_50)
	.align		4
.L_50:
        /*00f4*/ 	.word	index@(_Z29test_ballot_sync_default_fourv)
        /*00f8*/ 	.word	0x00000018


	//----- nvinfo : EIATTR_FRAME_SIZE
	.align		4
.L_51:
        /*00fc*/ 	.byte	0x04, 0x11
        /*00fe*/ 	.short	(.L_53 - .L_52)
	.align		4
.L_52:
        /*0100*/ 	.word	index@(_Z29test_ballot_sync_default_fourv)
        /*0104*/ 	.word	0x00000008


	//----- nvinfo : EIATTR_REGCOUNT
	.align		4
.L_53:
        /*0108*/ 	.byte	0x04, 0x2f
        /*010a*/ 	.short	(.L_55 - .L_54)
	.align		4
.L_54:
        /*010c*/ 	.word	index@(_Z28test_ballot_sync_custom_fourv)
        /*0110*/ 	.word	0x0000001f


	//----- nvinfo : EIATTR_FRAME_SIZE
	.align		4
.L_55:
        /*0114*/ 	.byte	0x04, 0x11
        /*0116*/ 	.short	(.L_57 - .L_56)
	.align		4
.L_56:
        /*0118*/ 	.word	index@(_Z28test_ballot_sync_custom_fourv)
        /*011c*/ 	.word	0x00000008


	//----- nvinfo : EIATTR_REGCOUNT
	.align		4
.L_57:
        /*0120*/ 	.byte	0x04, 0x2f
        /*0122*/ 	.short	(.L_59 - .L_58)
	.align		4
.L_58:
        /*0124*/ 	.word	index@(_Z27test_activemask_default_twov)
        /*0128*/ 	.word	0x00000018


	//----- nvinfo : EIATTR_FRAME_SIZE
	.align		4
.L_59:
        /*012c*/ 	.byte	0x04, 0x11
        /*012e*/ 	.short	(.L_61 - .L_60)
	.align		4
.L_60:
        /*0130*/ 	.word	index@(_Z27test_activemask_default_twov)
        /*0134*/ 	.word	0x00000008


	//----- nvinfo : EIATTR_REGCOUNT
	.align		4
.L_61:
        /*0138*/ 	.byte	0x04, 0x2f
        /*013a*/ 	.short	(.L_63 - .L_62)
	.align		4
.L_62:
        /*013c*/ 	.word	index@(_Z26test_activemask_custom_twov)
        /*0140*/ 	.word	0x00000018


	//----- nvinfo : EIATTR_FRAME_SIZE
	.align		4
.L_63:
        /*0144*/ 	.byte	0x04, 0x11
        /*0146*/ 	.short	(.L_65 - .L_64)
	.align		4
.L_64:
        /*0148*/ 	.word	index@(_Z26test_activemask_custom_twov)
        /*014c*/ 	.word	0x00000008


	//----- nvinfo : EIATTR_REGCOUNT
	.align		4
.L_65:
        /*0150*/ 	.byte	0x04, 0x2f
        /*0152*/ 	.short	(.L_67 - .L_66)
	.align		4
.L_66:
        /*0154*/ 	.word	index@(_Z28test_activemask_default_fourv)
        /*0158*/ 	.word	0x00000018


	//----- nvinfo : EIATTR_FRAME_SIZE
	.align		4
.L_67:
        /*015c*/ 	.byte	0x04, 0x11
        /*015e*/ 	.short	(.L_69 - .L_68)
	.align		4
.L_68:
        /*0160*/ 	.word	index@(_Z28test_activemask_default_fourv)
        /*0164*/ 	.word	0x00000008


	//----- nvinfo : EIATTR_REGCOUNT
	.align		4
.L_69:
        /*0168*/ 	.byte	0x04, 0x2f
        /*016a*/ 	.short	(.L_71 - .L_70)
	.align		4
.L_70:
        /*016c*/ 	.word	index@(_Z27test_activemask_custom_fourv)
        /*0170*/ 	.word	0x00000018


	//----- nvinfo : EIATTR_FRAME_SIZE
	.align		4
.L_71:
        /*0174*/ 	.byte	0x04, 0x11
        /*0176*/ 	.short	(.L_73 - .L_72)
	.align		4
.L_72:
        /*0178*/ 	.word	index@(_Z27test_activemask_custom_fourv)
        /*017c*/ 	.word	0x00000008


	//----- nvinfo : EIATTR_MIN_STACK_SIZE
	.align		4
.L_73:
        /*0180*/ 	.byte	0x04, 0x12
        /*0182*/ 	.short	(.L_75 - .L_74)
	.align		4
.L_74:
        /*0184*/ 	.word	index@(_Z27test_activemask_custom_fourv)
        /*0188*/ 	.word	0x00000008


	//----- nvinfo : EIATTR_MIN_STACK_SIZE
	.align		4
.L_75:
        /*018c*/ 	.byte	0x04, 0x12
        /*018e*/ 	.short	(.L_77 - .L_76)
	.align		4
.L_76:
        /*0190*/ 	.word	index@(_Z28test_activemask_default_fourv)
        /*0194*/ 	.word	0x00000008


	//----- nvinfo : EIATTR_MIN_STACK_SIZE
	.align		4
.L_77:
        /*0198*/ 	.byte	0x04, 0x12
        /*019a*/ 	.short	(.L_79 - .L_78)
	.align		4
.L_78:
        /*019c*/ 	.word	index@(_Z26test_activemask_custom_twov)
        /*01a0*/ 	.word	0x00000008


	//----- nvinfo : EIATTR_MIN_STACK_SIZE
	.align		4
.L_79:
        /*01a4*/ 	.byte	0x04, 0x12
        /*01a6*/ 	.short	(.L_81 - .L_80)
	.align		4
.L_80:
        /*01a8*/ 	.word	index@(_Z27test_activemask_default_twov)
        /*01ac*/ 	.word	0x00000008


	//----- nvinfo : EIATTR_MIN_STACK_SIZE
	.align		4
.L_81:
        /*01b0*/ 	.byte	0x04, 0x12
        /*01b2*/ 	.short	(.L_83 - .L_82)
	.align		4
.L_82:
        /*01b4*/ 	.word	index@(_Z28test_ballot_sync_custom_fourv)
        /*01b8*/ 	.word	0x00000008


	//----- nvinfo : EIATTR_MIN_STACK_SIZE
	.align		4
.L_83:
        /*01bc*/ 	.byte	0x04, 0x12
        /*01be*/ 	.short	(.L_85 - .L_84)
	.align		4
.L_84:
        /*01c0*/ 	.word	index@(_Z29test_ballot_sync_default_fourv)
        /*01c4*/ 	.word	0x00000008


	//----- nvinfo : EIATTR_MIN_STACK_SIZE
	.align		4
.L_85:
        /*01c8*/ 	.byte	0x04, 0x12
        /*01ca*/ 	.short	(.L_87 - .L_86)
	.align		4
.L_86:
        /*01cc*/ 	.word	index@(_Z27test_ballot_sync_custom_twov)
        /*01d0*/ 	.word	0x00000008


	//----- nvinfo : EIATTR_MIN_STACK_SIZE
	.align		4
.L_87:
        /*01d4*/ 	.byte	0x04, 0x12
        /*01d6*/ 	.short	(.L_89 - .L_88)
	.align		4
.L_88:
        /*01d8*/ 	.word	index@(_Z28test_ballot_sync_default_twov)
        /*01dc*/ 	.word	0x00000008


	//----- nvinfo : EIATTR_MIN_STACK_SIZE
	.align		4
.L_89:
        /*01e0*/ 	.byte	0x04, 0x12
        /*01e2*/ 	.short	(.L_91 - .L_90)
	.align		4
.L_90:
        /*01e4*/ 	.word	index@(_Z25test_any_sync_custom_fourv)
        /*01e8*/ 	.word	0x00000008


	//----- nvinfo : EIATTR_MIN_STACK_SIZE
	.align		4
.L_91:
        /*01ec*/ 	.byte	0x04, 0x12
        /*01ee*/ 	.short	(.L_93 - .L_92)
	.align		4
.L_92:
        /*01f0*/ 	.word	index@(_Z26test_any_sync_default_fourv)
        /*01f4*/ 	.word	0x00000008


	//----- nvinfo : EIATTR_MIN_STACK_SIZE
	.align		4
.L_93:
        /*01f8*/ 	.byte	0x04, 0x12
        /*01fa*/ 	.short	(.L_95 - .L_94)
	.align		4
.L_94:
        /*01fc*/ 	.word	index@(_Z24test_any_sync_custom_twov)
        /*0200*/ 	.word	0x00000008


	//----- nvinfo : EIATTR_MIN_STACK_SIZE
	.align		4
.L_95:
        /*0204*/ 	.byte	0x04, 0x12
        /*0206*/ 	.short	(.L_97 - .L_96)
	.align		4
.L_96:
        /*0208*/ 	.word	index@(_Z25test_any_sync_default_twov)
        /*020c*/ 	.word	0x00000008


	//----- nvinfo : EIATTR_MIN_STACK_SIZE
	.align		4
.L_97:
        /*0210*/ 	.byte	0x04, 0x12
        /*0212*/ 	.short	(.L_99 - .L_98)
	.align		4
.L_98:
        /*0214*/ 	.word	index@(_Z25test_all_sync_custom_failv)
        /*0218*/ 	.word	0x00000008


	//----- nvinfo : EIATTR_MIN_STACK_SIZE
	.align		4
.L_99:
        /*021c*/ 	.byte	0x04, 0x12
        /*021e*/ 	.short	(.L_101 - .L_100)
	.align		4
.L_100:
        /*0220*/ 	.word	index@(_Z26test_all_sync_default_failv)
        /*0224*/ 	.word	0x00000008


	//----- nvinfo : EIATTR_MIN_STACK_SIZE
	.align		4
.L_101:
        /*0228*/ 	.byte	0x04, 0x12
        /*022a*/ 	.short	(.L_103 - .L_102)
	.align		4
.L_102:
        /*022c*/ 	.word	index@(_Z25test_all_sync_custom_passv)
        /*0230*/ 	.word	0x00000008


	//----- nvinfo : EIATTR_MIN_STACK_SIZE
	.align		4
.L_103:
        /*0234*/ 	.byte	0x04, 0x12
        /*0236*/ 	.short	(.L_105 - .L_104)
	.align		4
.L_104:
        /*0238*/ 	.word	index@(_Z26test_all_sync_default_passv)
        /*023c*/ 	.word	0x00000008
.L_105:


//--------------------- .nv.compat                --------------------------
	.section	.nv.compat,"",@"SHT_CUDA_COMPAT_INFO"
	.align	4
        /*0000*/ 	.byte	0x02, 0x09, 0x00, 0x00, 0x02, 0x02, 0x01, 0x00, 0x02, 0x05, 0x05, 0x00, 0x03, 0x07, 0x01, 0x01
        /*0010*/ 	.byte	0x02, 0x03, 0x00, 0x00, 0x02, 0x06, 0x01, 0x00, 0x04, 0x0b, 0x08, 0x00, 0x09, 0x00, 0x00, 0x00
        /*0020*/ 	.byte	0x00, 0x00, 0x00, 0x00


//--------------------- .nv.info._Z27test_activemask_custom_fourv --------------------------
	.section	.nv.info._Z27test_activemask_custom_fourv,"",@"SHT_CUDA_INFO"
	.sectionflags	@""
	.align	4


	//----- nvinfo : EIATTR_CUDA_API_VERSION
	.align		4
        /*0000*/ 	.byte	0x04, 0x37
        /*0002*/ 	.short	(.L_107 - .L_106)
.L_106:
        /*0004*/ 	.word	0x00000082


	//----- nvinfo : EIATTR_SPARSE_MMA_MASK
	.align		4
.L_107:
        /*0008*/ 	.byte	0x03, 0x50
        /*000a*/ 	.short	0x0000


	//----- nvinfo : EIATTR_MAXREG_COUNT
	.align		4
        /*000c*/ 	.byte	0x03, 0x1b
        /*000e*/ 	.short	0x00ff


	//----- nvinfo : EIATTR_EXTERNS
	.align		4
        /*0010*/ 	.byte	0x04, 0x0f
        /*0012*/ 	.short	(.L_109 - .L_108)


	//   ....[0]....
	.align		4
.L_108:
        /*0014*/ 	.word	index@(vprintf)


	//----- nvinfo : EIATTR_MERCURY_ISA_VERSION
	.align		4
.L_109:
        /*0018*/ 	.byte	0x03, 0x5f
        /*001a*/ 	.short	0x0101


	//----- nvinfo : EIATTR_INT_WARP_WIDE_INSTR_OFFSETS
	.align		4
        /*001c*/ 	.byte	0x04, 0x31
        /*001e*/ 	.short	(.L_111 - .L_110)


	//   ....[0]....
.L_110:
        /*0020*/ 	.word	0x000000c0


	//   ....[1]....
        /*0024*/ 	.word	0x000000e0


	//----- nvinfo : EIATTR_VRC_CTA_INIT_COUNT
	.align		4
.L_111:
        /*0028*/ 	.byte	0x02, 0x4a
	.zero		1
	.zero		1


	//----- nvinfo : EIATTR_SYSCALL_OFFSETS
	.align		4
        /*002c*/ 	.byte	0x04, 0x46
        /*002e*/ 	.short	(.L_113 - .L_112)


	//   ....[0]....
.L_112:
        /*0030*/ 	.word	0x000002d0


	//----- nvinfo : EIATTR_EXIT_INSTR_OFFSETS
	.align		4
.L_113:
        /*0034*/ 	.byte	0x04, 0x1c
        /*0036*/ 	.short	(.L_115 - .L_114)


	//   ....[0]....
.L_114:
        /*0038*/ 	.word	0x00000080


	//   ....[1]....
        /*003c*/ 	.word	0x00000250


	//   ....[2]....
        /*0040*/ 	.word	0x000002e0


	//----- nvinfo : EIATTR_CRS_STACK_SIZE
	.align		4
.L_115:
        /*0044*/ 	.byte	0x04, 0x1e
        /*0046*/ 	.short	(.L_117 - .L_116)
.L_116:
        /*0048*/ 	.word	0x00000000


	//----- nvinfo : EIATTR_SW_WAR
	.align		4
.L_117:
        /*004c*/ 	.byte	0x04, 0x36
        /*004e*/ 	.short	(.L_119 - .L_118)
.L_118:
        /*0050*/ 	.word	0x00000008
.L_119:


//--------------------- .nv.info._Z28test_activemask_default_fourv --------------------------
	.section	.nv.info._Z28test_activemask_default_fourv,"",@"SHT_CUDA_INFO"
	.sectionflags	@""
	.align	4


	//----- nvinfo : EIATTR_CUDA_API_VERSION
	.align		4
        /*0000*/ 	.byte	0x04, 0x37
        /*0002*/ 	.short	(.L_121 - .L_120)
.L_120:
        /*0004*/ 	.word	0x00000082


	//----- nvinfo : EIATTR_SPARSE_MMA_MASK
	.align		4
.L_121:
        /*0008*/ 	.byte	0x03, 0x50
        /*000a*/ 	.short	0x0000


	//----- nvinfo : EIATTR_MAXREG_COUNT
	.align		4
        /*000c*/ 	.byte	0x03, 0x1b
        /*000e*/ 	.short	0x00ff


	//----- nvinfo : EIATTR_EXTERNS
	.align		4
        /*0010*/ 	.byte	0x04, 0x0f
        /*0012*/ 	.short	(.L_123 - .L_122)


	//   ....[0]....
	.align		4
.L_122:
        /*0014*/ 	.word	index@(vprintf)


	//----- nvinfo : EIATTR_MERCURY_ISA_VERSION
	.align		4
.L_123:
        /*0018*/ 	.byte	0x03, 0x5f
        /*001a*/ 	.short	0x0101


	//----- nvinfo : EIATTR_VRC_CTA_INIT_COUNT
	.align		4
        /*001c*/ 	.byte	0x02, 0x4a
	.zero		1
	.zero		1


	//----- nvinfo : EIATTR_SYSCALL_OFFSETS
	.align		4
        /*0020*/ 	.byte	0x04, 0x46
        /*0022*/ 	.short	(.L_125 - .L_124)


	//   ....[0]....
.L_124:
        /*0024*/ 	.word	0x00000130


	//----- nvinfo : EIATTR_EXIT_INSTR_OFFSETS
	.align		4
.L_125:
        /*0028*/ 	.byte	0x04, 0x1c
        /*002a*/ 	.short	(.L_127 - .L_126)


	//   ....[0]....
.L_126:
        /*002c*/ 	.word	0x00000080


	//   ....[1]....
        /*0030*/ 	.word	0x000000b0


	//   ....[2]....
        /*0034*/ 	.word	0x00000140


	//----- nvinfo : EIATTR_CRS_STACK_SIZE
	.align		4
.L_127:
        /*0038*/ 	.byte	0x04, 0x1e
        /*003a*/ 	.short	(.L_129 - .L_128)
.L_128:
        /*003c*/ 	.word	0x00000000


	//----- nvinfo : EIATTR_SW_WAR
	.align		4
.L_129:
        /*0040*/ 	.byte	0x04, 0x36
        /*0042*/ 	.short	(.L_131 - .L_130)
.L_130:
        /*0044*/ 	.word	0x00000008
.L_131:


//--------------------- .nv.info._Z26test_activemask_custom_twov --------------------------
	.section	.nv.info._Z26test_activemask_custom_twov,"",@"SHT_CUDA_INFO"
	.sectionflags	@""
	.align	4


	//----- nvinfo : EIATTR_CUDA_API_VERSION
	.align		4
        /*0000*/ 	.byte	0x04, 0x37
        /*0002*/ 	.short	(.L_133 - .L_132)
.L_132:
        /*0004*/ 	.word	0x00000082


	//----- nvinfo : EIATTR_SPARSE_MMA_MASK
	.align		4
.L_133:
        /*0008*/ 	.byte	0x03, 0x50
        /*000a*/ 	.short	0x0000


	//----- nvinfo : EIATTR_MAXREG_COUNT
	.align		4
        /*000c*/ 	.byte	0x03, 0x1b
        /*000e*/ 	.short	0x00ff


	//----- nvinfo : EIATTR_EXTERNS
	.align		4
        /*0010*/ 	.byte	0x04, 0x0f
        /*0012*/ 	.short	(.L_135 - .L_134)


	//   ....[0]....
	.align		4
.L_134:
        /*0014*/ 	.word	index@(vprintf)


	//----- nvinfo : EIATTR_MERCURY_ISA_VERSION
	.align		4
.L_135:
        /*0018*/ 	.byte	0x03, 0x5f
        /*001a*/ 	.short	0x0101


	//----- nvinfo : EIATTR_INT_WARP_WIDE_INSTR_OFFSETS
	.align		4
        /*001c*/ 	.byte	0x04, 0x31
        /*001e*/ 	.short	(.L_137 - .L_136)


	//   ....[0]....
.L_136:
        /*0020*/ 	.word	0x000000d0


	//   ....[1]....
        /*0024*/ 	.word	0x000000f0


	//----- nvinfo : EIATTR_VRC_CTA_INIT_COUNT
	.align		4
.L_137:
        /*0028*/ 	.byte	0x02, 0x4a
	.zero		1
	.zero		1


	//----- nvinfo : EIATTR_SYSCALL_OFFSETS
	.align		4
        /*002c*/ 	.byte	0x04, 0x46
        /*002e*/ 	.short	(.L_139 - .L_138)


	//   ....[0]....
.L_138:
        /*0030*/ 	.word	0x000002e0


	//----- nvinfo : EIATTR_EXIT_INSTR_OFFSETS
	.align		4
.L_139:
        /*0034*/ 	.byte	0x04, 0x1c
        /*0036*/ 	.short	(.L_141 - .L_140)


	//   ....[0]....
.L_140:
        /*0038*/ 	.word	0x00000090


	//   ....[1]....
        /*003c*/ 	.word	0x00000260


	//   ....[2]....
        /*0040*/ 	.word	0x000002f0


	//----- nvinfo : EIATTR_CRS_STACK_SIZE
	.align		4
.L_141:
        /*0044*/ 	.byte	0x04, 0x1e
        /*0046*/ 	.short	(.L_143 - .L_142)
.L_142:
        /*0048*/ 	.word	0x00000000


	//----- nvinfo : EIATTR_SW_WAR
	.align		4
.L_143:
        /*004c*/ 	.byte	0x04, 0x36
        /*004e*/ 	.short	(.L_145 - .L_144)
.L_144:
        /*0050*/ 	.word	0x00000008
.L_145:


//--------------------- .nv.info._Z27test_activemask_default_twov --------------------------
	.section	.nv.info._Z27test_activemask_default_twov,"",@"SHT_CUDA_INFO"
	.sectionflags	@""
	.align	4


	//----- nvinfo : EIATTR_CUDA_API_VERSION
	.align		4
        /*0000*/ 	.byte	0x04, 0x37
        /*0002*/ 	.short	(.L_147 - .L_146)
.L_146:
        /*0004*/ 	.word	0x00000082


	//----- nvinfo : EIATTR_SPARSE_MMA_MASK
	.align		4
.L_147:
        /*0008*/ 	.byte	0x03, 0x50
        /*000a*/ 	.short	0x0000


	//----- nvinfo : EIATTR_MAXREG_COUNT
	.align		4
        /*000c*/ 	.byte	0x03, 0x1b
        /*000e*/ 	.short	0x00ff


	//----- nvinfo : EIATTR_EXTERNS
	.align		4
        /*0010*/ 	.byte	0x04, 0x0f
        /*0012*/ 	.short	(.L_149 - .L_148)


	//   ....[0]....
	.align		4
.L_148:
        /*0014*/ 	.word	index@(vprintf)


	//----- nvinfo : EIATTR_MERCURY_ISA_VERSION
	.align		4
.L_149:
        /*0018*/ 	.byte	0x03, 0x5f
        /*001a*/ 	.short	0x0101


	//----- nvinfo : EIATTR_VRC_CTA_INIT_COUNT
	.align		4
        /*001c*/ 	.byte	0x02, 0x4a
	.zero		1
	.zero		1


	//----- nvinfo : EIATTR_SYSCALL_OFFSETS
	.align		4
        /*0020*/ 	.byte	0x04, 0x46
        /*0022*/ 	.short	(.L_151 - .L_150)


	//   ....[0]....
.L_150:
        /*0024*/ 	.word	0x00000140


	//----- nvinfo : EIATTR_EXIT_INSTR_OFFSETS
	.align		4
.L_151:
        /*0028*/ 	.byte	0x04, 0x1c
        /*002a*/ 	.short	(.L_153 - .L_152)


	//   ....[0]....
.L_152:
        /*002c*/ 	.word	0x00000090


	//   ....[1]....
        /*0030*/ 	.word	0x000000c0


	//   ....[2]....
        /*0034*/ 	.word	0x00000150


	//----- nvinfo : EIATTR_CRS_STACK_SIZE
	.align		4
.L_153:
        /*0038*/ 	.byte	0x04, 0x1e
        /*003a*/ 	.short	(.L_155 - .L_154)
.L_154:
        /*003c*/ 	.word	0x00000000


	//----- nvinfo : EIATTR_SW_WAR
	.align		4
.L_155:
        /*0040*/ 	.byte	0x04, 0x36
        /*0042*/ 	.short	(.L_157 - .L_156)
.L_156:
        /*0044*/ 	.word	0x00000008
.L_157:


//--------------------- .nv.info._Z28test_ballot_sync_custom_fourv --------------------------
	.section	.nv.info._Z28test_ballot_sync_custom_fourv,"",@"SHT_CUDA_INFO"
	.sectionflags	@""
	.align	4


	//----- nvinfo : EIATTR_CUDA_API_VERSION
	.align		4
        /*0000*/ 	.byte	0x04, 0x37
        /*0002*/ 	.short	(.L_159 - .L_158)
.L_158:
        /*0004*/ 	.word	0x00000082


	//----- nvinfo : EIATTR_SPARSE_MMA_MASK
	.align		4
.L_159:
        /*0008*/ 	.byte	0x03, 0x50
        /*000a*/ 	.short	0x0000


	//----- nvinfo : EIATTR_MAXREG_COUNT
	.align		4
        /*000c*/ 	.byte	0x03, 0x1b
        /*000e*/ 	.short	0x00ff


	//----- nvinfo : EIATTR_EXTERNS
	.align		4
        /*0010*/ 	.byte	0x04, 0x0f
        /*0012*/ 	.short	(.L_161 - .L_160)


	//   ....[0]....
	.align		4
.L_160:
        /*0014*/ 	.word	index@(vprintf)


	//----- nvinfo : EIATTR_MERCURY_ISA_VERSION
	.align		4
.L_161:
        /*0018*/ 	.byte	0x03, 0x5f
        /*001a*/ 	.short	0x0101


	//----- nvinfo : EIATTR_VRC_CTA_INIT_COUNT
	.align		4
        /*001c*/ 	.byte	0x02, 0x4a
	.zero		1
	.zero		1


	//----- nvinfo : EIATTR_SYSCALL_OFFSETS
	.align		4
        /*0020*/ 	.byte	0x04, 0x46
        /*0022*/ 	.short	(.L_163 - .L_162)


	//   ....[0]....
.L_162:
        /*0024*/ 	.word	0x000008e0


	//----- nvinfo : EIATTR_EXIT_INSTR_OFFSETS
	.align		4
.L_163:
        /*0028*/ 	.byte	0x04, 0x1c
        /*002a*/ 	.short	(.L_165 - .L_164)


	//   ....[0]....
.L_164:
        /*002c*/ 	.word	0x00000860


	//   ....[1]....
        /*0030*/ 	.word	0x000008f0


	//----- nvinfo : EIATTR_CRS_STACK_SIZE
	.align		4
.L_165:
        /*0034*/ 	.byte	0x04, 0x1e
        /*0036*/ 	.short	(.L_167 - .L_166)
.L_166:
        /*0038*/ 	.word	0x00000000


	//----- nvinfo : EIATTR_SW_WAR
	.align		4
.L_167:
        /*003c*/ 	.byte	0x04, 0x36
        /*003e*/ 	.short	(.L_169 - .L_168)
.L_168:
        /*0040*/ 	.word	0x00000008
.L_169:


//--------------------- .nv.info._Z29test_ballot_sync_default_fourv --------------------------
	.section	.nv.info._Z29test_ballot_sync_default_fourv,"",@"SHT_CUDA_INFO"
	.sectionflags	@""
	.align	4


	//----- nvinfo : EIATTR_CUDA_API_VERSION
	.align		4
        /*0000*/ 	.byte	0x04, 0x37
        /*0002*/ 	.short	(.L_171 - .L_170)
.L_170:
        /*0004*/ 	.word	0x00000082


	//----- nvinfo : EIATTR_SPARSE_MMA_MASK
	.align		4
.L_171:
        /*0008*/ 	.byte	0x03, 0x50
        /*000a*/ 	.short	0x0000


	//----- nvinfo : EIATTR_MAXREG_COUNT
	.align		4
        /*000c*/ 	.byte	0x03, 0x1b
        /*000e*/ 	.short	0x00ff


	//----- nvinfo : EIATTR_EXTERNS
	.align		4
        /*0010*/ 	.byte	0x04, 0x0f
        /*0012*/ 	.short	(.L_173 - .L_172)


	//   ....[0]....
	.align		4
.L_172:
        /*0014*/ 	.word	index@(vprintf)


	//----- nvinfo : EIATTR_MERCURY_ISA_VERSION
	.align		4
.L_173:
        /*0018*/ 	.byte	0x03, 0x5f
        /*001a*/ 	.short	0x0101


	//----- nvinfo : EIATTR_COOP_GROUP_MASK_REGIDS
	.align		4
        /*001c*/ 	.byte	0x04, 0x29
        /*001e*/ 	.short	(.L_175 - .L_174)


	//   ....[0]....
.L_174:
        /*0020*/ 	.word	0xffffffff


	//----- nvinfo : EIATTR_COOP_GROUP_INSTR_OFFSETS
	.align		4
.L_175:
        /*0024*/ 	.byte	0x04, 0x28
        /*0026*/ 	.short	(.L_177 - .L_176)


	//   ....[0]....
.L_176:
        /*0028*/ 	.word	0x000000a0


	//----- nvinfo : EIATTR_VRC_CTA_INIT_COUNT
	.align		4
.L_177:
        /*002c*/ 	.byte	0x02, 0x4a
	.zero		1
	.zero		1


	//----- nvinfo : EIATTR_SYSCALL_OFFSETS
	.align		4
        /*0030*/ 	.byte	0x04, 0x46
        /*0032*/ 	.short	(.L_179 - .L_178)


	//   ....[0]....
.L_178:
        /*0034*/ 	.word	0x00000150


	//----- nvinfo : EIATTR_EXIT_INSTR_OFFSETS
	.align		4
.L_179:
        /*0038*/ 	.byte	0x04, 0x1c
        /*003a*/ 	.short	(.L_181 - .L_180)


	//   ....[0]....
.L_180:
        /*003c*/ 	.word	0x000000d0


	//   ....[1]....
        /*0040*/ 	.word	0x00000160


	//----- nvinfo : EIATTR_CRS_STACK_SIZE
	.align		4
.L_181:
        /*0044*/ 	.byte	0x04, 0x1e
        /*0046*/ 	.short	(.L_183 - .L_182)
.L_182:
        /*0048*/ 	.word	0x00000000


	//----- nvinfo : EIATTR_SW_WAR
	.align		4
.L_183:
        /*004c*/ 	.byte	0x04, 0x36
        /*004e*/ 	.short	(.L_185 - .L_184)
.L_184:
        /*0050*/ 	.word	0x00000008
.L_185:


//--------------------- .nv.info._Z27test_ballot_sync_custom_twov --------------------------
	.section	.nv.info._Z27test_ballot_sync_custom_twov,"",@"SHT_CUDA_INFO"
	.sectionflags	@""
	.align	4


	//----- nvinfo : EIATTR_CUDA_API_VERSION
	.align		4
        /*0000*/ 	.byte	0x04, 0x37
        /*0002*/ 	.short	(.L_187 - .L_186)
.L_186:
        /*0004*/ 	.word	0x00000082


	//----- nvinfo : EIATTR_SPARSE_MMA_MASK
	.align		4
.L_187:
        /*0008*/ 	.byte	0x03, 0x50
        /*000a*/ 	.short	0x0000


	//----- nvinfo : EIATTR_MAXREG_COUNT
	.align		4
        /*000c*/ 	.byte	0x03, 0x1b
        /*000e*/ 	.short	0x00ff


	//----- nvinfo : EIATTR_EXTERNS
	.align		4
        /*0010*/ 	.byte	0x04, 0x0f
        /*0012*/ 	.short	(.L_189 - .L_188)


	//   ....[0]....
	.align		4
.L_188:
        /*0014*/ 	.word	index@(vprintf)


	//----- nvinfo : EIATTR_MERCURY_ISA_VERSION
	.align		4
.L_189:
        /*0018*/ 	.byte	0x03, 0x5f
        /*001a*/ 	.short	0x0101


	//----- nvinfo : EIATTR_COOP_GROUP_MASK_REGIDS
	.align		4
        /*001c*/ 	.byte	0x04, 0x29
        /*001e*/ 	.short	(.L_191 - .L_190)


	//   ....[0]....
.L_190:
        /*0020*/ 	.word	0xffffffff


	//----- nvinfo : EIATTR_COOP_GROUP_INSTR_OFFSETS
	.align		4
.L_191:
        /*0024*/ 	.byte	0x04, 0x28
        /*0026*/ 	.short	(.L_193 - .L_192)


	//   ....[0]....
.L_192:
        /*0028*/ 	.word	0x00000090


	//----- nvinfo : EIATTR_VRC_CTA_INIT_COUNT
	.align		4
.L_193:
        /*002c*/ 	.byte	0x02, 0x4a
	.zero		1
	.zero		1


	//----- nvinfo : EIATTR_SYSCALL_OFFSETS
	.align		4
        /*0030*/ 	.byte	0x04, 0x46
        /*0032*/ 	.short	(.L_195 - .L_194)


	//   ....[0]....
.L_194:
        /*0034*/ 	.word	0x00000160


	//----- nvinfo : EIATTR_EXIT_INSTR_OFFSETS
	.align		4
.L_195:
        /*0038*/ 	.byte	0x04, 0x1c
        /*003a*/ 	.short	(.L_197 - .L_196)


	//   ....[0]....
.L_196:
        /*003c*/ 	.word	0x000000e0


	//   ....[1]....
        /*0040*/ 	.word	0x00000170


	//----- nvinfo : EIATTR_CRS_STACK_SIZE
	.align		4
.L_197:
        /*0044*/ 	.byte	0x04, 0x1e
        /*0046*/ 	.short	(.L_199 - .L_198)
.L_198:
        /*0048*/ 	.word	0x00000000


	//----- nvinfo : EIATTR_SW_WAR
	.align		4
.L_199:
        /*004c*/ 	.byte	0x04, 0x36
        /*004e*/ 	.short	(.L_201 - .L_200)
.L_200:
        /*0050*/ 	.word	0x00000008
.L_201:


//--------------------- .nv.info._Z28test_ballot_sync_default_twov --------------------------
	.section	.nv.info._Z28test_ballot_sync_default_twov,"",@"SHT_CUDA_INFO"
	.sectionflags	@""
	.align	4


	//----- nvinfo : EIATTR_CUDA_API_VERSION
	.align		4
        /*0000*/ 	.byte	0x04, 0x37
        /*0002*/ 	.short	(.L_203 - .L_202)
.L_202:
        /*0004*/ 	.word	0x00000082


	//----- nvinfo : EIATTR_SPARSE_MMA_MASK
	.align		4
.L_203:
        /*0008*/ 	.byte	0x03, 0x50
        /*000a*/ 	.short	0x0000


	//----- nvinfo : EIATTR_MAXREG_COUNT
	.align		4
        /*000c*/ 	.byte	0x03, 0x1b
        /*000e*/ 	.short	0x00ff


	//----- nvinfo : EIATTR_EXTERNS
	.align		4
        /*0010*/ 	.byte	0x04, 0x0f
        /*0012*/ 	.short	(.L_205 - .L_204)


	//   ....[0]....
	.align		4
.L_204:
        /*0014*/ 	.word	index@(vprintf)


	//----- nvinfo : EIATTR_MERCURY_ISA_VERSION
	.align		4
.L_205:
        /*0018*/ 	.byte	0x03, 0x5f
        /*001a*/ 	.short	0x0101


	//----- nvinfo : EIATTR_COOP_GROUP_MASK_REGIDS
	.align		4
        /*001c*/ 	.byte	0x04, 0x29
        /*001e*/ 	.short	(.L_207 - .L_206)


	//   ....[0]....
.L_206:
        /*0020*/ 	.word	0xffffffff


	//----- nvinfo : EIATTR_COOP_GROUP_INSTR_OFFSETS
	.align		4
.L_207:
        /*0024*/ 	.byte	0x04, 0x28
        /*0026*/ 	.short	(.L_209 - .L_208)


	//   ....[0]....
.L_208:
        /*0028*/ 	.word	0x00000090


	//----- nvinfo : EIATTR_VRC_CTA_INIT_COUNT
	.align		4
.L_209:
        /*002c*/ 	.byte	0x02, 0x4a
	.zero		1
	.zero		1


	//----- nvinfo : EIATTR_SYSCALL_OFFSETS
	.align		4
        /*0030*/ 	.byte	0x04, 0x46
        /*0032*/ 	.short	(.L_211 - .L_210)


	//   ....[0]....
.L_210:
        /*0034*/ 	.word	0x00000160


	//----- nvinfo : EIATTR_EXIT_INSTR_OFFSETS
	.align		4
.L_211:
        /*0038*/ 	.byte	0x04, 0x1c
        /*003a*/ 	.short	(.L_213 - .L_212)


	//   ....[0]....
.L_212:
        /*003c*/ 	.word	0x000000e0


	//   ....[1]....
        /*0040*/ 	.word	0x00000170


	//----- nvinfo : EIATTR_CRS_STACK_SIZE
	.align		4
.L_213:
        /*0044*/ 	.byte	0x04, 0x1e
        /*0046*/ 	.short	(.L_215 - .L_214)
.L_214:
        /*0048*/ 	.word	0x00000000


	//----- nvinfo : EIATTR_SW_WAR
	.align		4
.L_215:
        /*004c*/ 	.byte	0x04, 0x36
        /*004e*/ 	.short	(.L_217 - .L_216)
.L_216:
        /*0050*/ 	.word	0x00000008
.L_217:


//--------------------- .nv.info._Z25test_any_sync_custom_fourv --------------------------
	.section	.nv.info._Z25test_any_sync_custom_fourv,"",@"SHT_CUDA_INFO"
	.sectionflags	@""
	.align	4


	//----- nvinfo : EIATTR_CUDA_API_VERSION
	.align		4
        /*0000*/ 	.byte	0x04, 0x37
        /*0002*/ 	.short	(.L_219 - .L_218)
.L_218:
        /*0004*/ 	.word	0x00000082


	//----- nvinfo : EIATTR_SPARSE_MMA_MASK
	.align		4
.L_219:
        /*0008*/ 	.byte	0x03, 0x50
        /*000a*/ 	.short	0x0000


	//----- nvinfo : EIATTR_MAXREG_COUNT
	.align		4
        /*000c*/ 	.byte	0x03, 0x1b
        /*000e*/ 	.short	0x00ff


	//----- nvinfo : EIATTR_EXTERNS
	.align		4
        /*0010*/ 	.byte	0x04, 0x0f
        /*0012*/ 	.short	(.L_221 - .L_220)


	//   ....[0]....
	.align		4
.L_220:
        /*0014*/ 	.word	index@(vprintf)


	//----- nvinfo : EIATTR_MERCURY_ISA_VERSION
	.align		4
.L_221:
        /*0018*/ 	.byte	0x03, 0x5f
        /*001a*/ 	.short	0x0101


	//----- nvinfo : EIATTR_VRC_CTA_INIT_COUNT
	.align		4
        /*001c*/ 	.byte	0x02, 0x4a
	.zero		1
	.zero		1


	//----- nvinfo : EIATTR_SYSCALL_OFFSETS
	.align		4
        /*0020*/ 	.byte	0x04, 0x46
        /*0022*/ 	.short	(.L_223 - .L_222)


	//   ....[0]....
.L_222:
        /*0024*/ 	.word	0x00000790


	//----- nvinfo : EIATTR_EXIT_INSTR_OFFSETS
	.align		4
.L_223:
        /*0028*/ 	.byte	0x04, 0x1c
        /*002a*/ 	.short	(.L_225 - .L_224)


	//   ....[0]....
.L_224:
        /*002c*/ 	.word	0x00000120


	//   ....[1]....
        /*0030*/ 	.word	0x00000150


	//   ....[2]....
        /*0034*/ 	.word	0x00000180


	//   ....[3]....
        /*0038*/ 	.word	0x000001b0


	//   ....[4]....
        /*003c*/ 	.word	0x000001e0


	//   ....[5]....
        /*0040*/ 	.word	0x00000210


	//   ....[6]....
        /*0044*/ 	.word	0x00000240


	//   ....[7]....
        /*0048*/ 	.word	0x00000270


	//   ....[8]....
        /*004c*/ 	.word	0x000002a0


	//   ....[9]....
        /*0050*/ 	.word	0x000002d0


	//   ....[10]....
        /*0054*/ 	.word	0x00000300


	//   ....[11]....
        /*0058*/ 	.word	0x00000330


	//   ....[12]....
        /*005c*/ 	.word	0x00000360


	//   ....[13]....
        /*0060*/ 	.word	0x00000390


	//   ....[14]....
        /*0064*/ 	.word	0x000003c0


	//   ....[15]....
        /*0068*/ 	.word	0x000003f0


	//   ....[16]....
        /*006c*/ 	.word	0x00000420


	//   ....[17]....
        /*0070*/ 	.word	0x00000450


	//   ....[18]....
        /*0074*/ 	.word	0x00000480


	//   ....[19]....
        /*0078*/ 	.word	0x000004b0


	//   ....[20]....
        /*007c*/ 	.word	0x000004e0


	//   ....[21]....
        /*0080*/ 	.word	0x00000510


	//   ....[22]....
        /*0084*/ 	.word	0x00000540


	//   ....[23]....
        /*0088*/ 	.word	0x00000570


	//   ....[24]....
        /*008c*/ 	.word	0x000005a0


	//   ....[25]....
        /*0090*/ 	.word	0x000005d0


	//   ....[26]....
        /*0094*/ 	.word	0x00000600


	//   ....[27]....
        /*0098*/ 	.word	0x00000630


	//   ....[28]....
        /*009c*/ 	.word	0x00000660


	//   ....[29]....
        /*00a0*/ 	.word	0x00000690


	//   ....[30]....
        /*00a4*/ 	.word	0x000006c0


	//   ....[31]....
        /*00a8*/ 	.word	0x00000700


	//   ....[32]....
        /*00ac*/ 	.word	0x000007a0


	//----- nvinfo : EIATTR_SW_WAR
	.align		4
.L_225:
        /*00b0*/ 	.byte	0x04, 0x36
        /*00b2*/ 	.short	(.L_227 - .L_226)
.L_226:
        /*00b4*/ 	.word	0x00000008
.L_227:


//--------------------- .nv.info._Z26test_any_sync_default_fourv --------------------------
	.section	.nv.info._Z26test_any_sync_default_fourv,"",@"SHT_CUDA_INFO"
	.sectionflags	@""
	.align	4


	//----- nvinfo : EIATTR_CUDA_API_VERSION
	.align		4
        /*0000*/ 	.byte	0x04, 0x37
        /*0002*/ 	.short	(.L_229 - .L_228)
.L_228:
        /*0004*/ 	.word	0x00000082


	//----- nvinfo : EIATTR_SPARSE_MMA_MASK
	.align		4
.L_229:
        /*0008*/ 	.byte	0x03, 0x50
        /*000a*/ 	.short	0x0000


	//----- nvinfo : EIATTR_MAXREG_COUNT
	.align		4
        /*000c*/ 	.byte	0x03, 0x1b
        /*000e*/ 	.short	0x00ff


	//----- nvinfo : EIATTR_EXTERNS
	.align		4
        /*0010*/ 	.byte	0x04, 0x0f
        /*0012*/ 	.short	(.L_231 - .L_230)


	//   ....[0]....
	.align		4
.L_230:
        /*0014*/ 	.word	index@(vprintf)


	//----- nvinfo : EIATTR_MERCURY_ISA_VERSION
	.align		4
.L_231:
        /*0018*/ 	.byte	0x03, 0x5f
        /*001a*/ 	.short	0x0101


	//----- nvinfo : EIATTR_VRC_CTA_INIT_COUNT
	.align		4
        /*001c*/ 	.byte	0x02, 0x4a
	.zero		1
	.zero		1


	//----- nvinfo : EIATTR_SYSCALL_OFFSETS
	.align		4
        /*0020*/ 	.byte	0x04, 0x46
        /*0022*/ 	.short	(.L_233 - .L_232)


	//   ....[0]....
.L_232:
        /*0024*/ 	.word	0x00000790


	//----- nvinfo : EIATTR_EXIT_INSTR_OFFSETS
	.align		4
.L_233:
        /*0028*/ 	.byte	0x04, 0x1c
        /*002a*/ 	.short	(.L_235 - .L_234)


	//   ....[0]....
.L_234:
        /*002c*/ 	.word	0x00000120


	//   ....[1]....
        /*0030*/ 	.word	0x00000150


	//   ....[2]....
        /*0034*/ 	.word	0x00000180


	//   ....[3]....
        /*0038*/ 	.word	0x000001b0


	//   ....[4]....
        /*003c*/ 	.word	0x000001e0


	//   ....[5]....
        /*0040*/ 	.word	0x00000210


	//   ....[6]....
        /*0044*/ 	.word	0x00000240


	//   ....[7]....
        /*0048*/ 	.word	0x00000270


	//   ....[8]....
        /*004c*/ 	.word	0x000002a0


	//   ....[9]....
        /*0050*/ 	.word	0x000002d0


	//   ....[10]....
        /*0054*/ 	.word	0x00000300


	//   ....[11]....
        /*0058*/ 	.word	0x00000330


	//   ....[12]....
        /*005c*/ 	.word	0x00000360


	//   ....[13]....
        /*0060*/ 	.word	0x00000390


	//   ....[14]....
        /*0064*/ 	.word	0x000003c0


	//   ....[15]....
        /*0068*/ 	.word	0x000003f0


	//   ....[16]....
        /*006c*/ 	.word	0x00000420


	//   ....[17]....
        /*0070*/ 	.word	0x00000450


	//   ....[18]....
        /*0074*/ 	.word	0x00000480


	//   ....[19]....
        /*0078*/ 	.word	0x000004b0


	//   ....[20]....
        /*007c*/ 	.word	0x000004e0


	//   ....[21]....
        /*0080*/ 	.word	0x00000510


	//   ....[22]....
        /*0084*/ 	.word	0x00000540


	//   ....[23]....
        /*0088*/ 	.word	0x00000570


	//   ....[24]....
        /*008c*/ 	.word	0x000005a0


	//   ....[25]....
        /*0090*/ 	.word	0x000005d0


	//   ....[26]....
        /*0094*/ 	.word	0x00000600


	//   ....[27]....
        /*0098*/ 	.word	0x00000630


	//   ....[28]....
        /*009c*/ 	.word	0x00000660


	//   ....[29]....
        /*00a0*/ 	.word	0x00000690


	//   ....[30]....
        /*00a4*/ 	.word	0x000006c0


	//   ....[31]....
        /*00a8*/ 	.word	0x00000700


	//   ....[32]....
        /*00ac*/ 	.word	0x000007a0


	//----- nvinfo : EIATTR_SW_WAR
	.align		4
.L_235:
        /*00b0*/ 	.byte	0x04, 0x36
        /*00b2*/ 	.short	(.L_237 - .L_236)
.L_236:
        /*00b4*/ 	.word	0x00000008
.L_237:


//--------------------- .nv.info._Z24test_any_sync_custom_twov --------------------------
	.section	.nv.info._Z24test_any_sync_custom_twov,"",@"SHT_CUDA_INFO"
	.sectionflags	@""
	.align	4


	//----- nvinfo : EIATTR_CUDA_API_VERSION
	.align		4
        /*0000*/ 	.byte	0x04, 0x37
        /*0002*/ 	.short	(.L_239 - .L_238)
.L_238:
        /*0004*/ 	.word	0x00000082


	//----- nvinfo : EIATTR_SPARSE_MMA_MASK
	.align		4
.L_239:
        /*0008*/ 	.byte	0x03, 0x50
        /*000a*/ 	.short	0x0000


	//----- nvinfo : EIATTR_MAXREG_COUNT
	.align		4
        /*000c*/ 	.byte	0x03, 0x1b
        /*000e*/ 	.short	0x00ff


	//----- nvinfo : EIATTR_EXTERNS
	.align		4
        /*0010*/ 	.byte	0x04, 0x0f
        /*0012*/ 	.short	(.L_241 - .L_240)


	//   ....[0]....
	.align		4
.L_240:
        /*0014*/ 	.word	index@(vprintf)


	//----- nvinfo : EIATTR_MERCURY_ISA_VERSION
	.align		4
.L_241:
        /*0018*/ 	.byte	0x03, 0x5f
        /*001a*/ 	.short	0x0101


	//----- nvinfo : EIATTR_COOP_GROUP_MASK_REGIDS
	.align		4
        /*001c*/ 	.byte	0x04, 0x29
        /*001e*/ 	.short	(.L_243 - .L_242)


	//   ....[0]....
.L_242:
        /*0020*/ 	.word	0xffffffff


	//----- nvinfo : EIATTR_COOP_GROUP_INSTR_OFFSETS
	.align		4
.L_243:
        /*0024*/ 	.byte	0x04, 0x28
        /*0026*/ 	.short	(.L_245 - .L_244)


	//   ....[0]....
.L_244:
        /*0028*/ 	.word	0x00000080


	//----- nvinfo : EIATTR_VRC_CTA_INIT_COUNT
	.align		4
.L_245:
        /*002c*/ 	.byte	0x02, 0x4a
	.zero		1
	.zero		1


	//----- nvinfo : EIATTR_SYSCALL_OFFSETS
	.align		4
        /*0030*/ 	.byte	0x04, 0x46
        /*0032*/ 	.short	(.L_247 - .L_246)


	//   ....[0]....
.L_246:
        /*0034*/ 	.word	0x00000120


	//----- nvinfo : EIATTR_EXIT_INSTR_OFFSETS
	.align		4
.L_247:
        /*0038*/ 	.byte	0x04, 0x1c
        /*003a*/ 	.short	(.L_249 - .L_248)


	//   ....[0]....
.L_248:
        /*003c*/ 	.word	0x00000090


	//   ....[1]....
        /*0040*/ 	.word	0x00000130


	//----- nvinfo : EIATTR_SW_WAR
	.align		4
.L_249:
        /*0044*/ 	.byte	0x04, 0x36
        /*0046*/ 	.short	(.L_251 - .L_250)
.L_250:
        /*0048*/ 	.word	0x00000008
.L_251:


//--------------------- .nv.info._Z25test_any_sync_default_twov --------------------------
	.section	.nv.info._Z25test_any_sync_default_twov,"",@"SHT_CUDA_INFO"
	.sectionflags	@""
	.align	4


	//----- nvinfo : EIATTR_CUDA_API_VERSION
	.align		4
        /*0000*/ 	.byte	0x04, 0x37
        /*0002*/ 	.short	(.L_253 - .L_252)
.L_252:
        /*0004*/ 	.word	0x00000082


	//----- nvinfo : EIATTR_SPARSE_MMA_MASK
	.align		4
.L_253:
        /*0008*/ 	.byte	0x03, 0x50
        /*000a*/ 	.short	0x0000


	//----- nvinfo : EIATTR_MAXREG_COUNT
	.align		4
        /*000c*/ 	.byte	0x03, 0x1b
        /*000e*/ 	.short	0x00ff


	//----- nvinfo : EIATTR_EXTERNS
	.align		4
        /*0010*/ 	.byte	0x04, 0x0f
        /*0012*/ 	.short	(.L_255 - .L_254)


	//   ....[0]....
	.align		4
.L_254:
        /*0014*/ 	.word	index@(vprintf)


	//----- nvinfo : EIATTR_MERCURY_ISA_VERSION
	.align		4
.L_255:
        /*0018*/ 	.byte	0x03, 0x5f
        /*001a*/ 	.short	0x0101


	//----- nvinfo : EIATTR_COOP_GROUP_MASK_REGIDS
	.align		4
        /*001c*/ 	.byte	0x04, 0x29
        /*001e*/ 	.short	(.L_257 - .L_256)


	//   ....[0]....
.L_256:
        /*0020*/ 	.word	0xffffffff


	//----- nvinfo : EIATTR_COOP_GROUP_INSTR_OFFSETS
	.align		4
.L_257:
        /*0024*/ 	.byte	0x04, 0x28
        /*0026*/ 	.short	(.L_259 - .L_258)


	//   ....[0]....
.L_258:
        /*0028*/ 	.word	0x00000080


	//----- nvinfo : EIATTR_VRC_CTA_INIT_COUNT
	.align		4
.L_259:
        /*002c*/ 	.byte	0x02, 0x4a
	.zero		1
	.zero		1


	//----- nvinfo : EIATTR_SYSCALL_OFFSETS
	.align		4
        /*0030*/ 	.byte	0x04, 0x46
        /*0032*/ 	.short	(.L_261 - .L_260)


	//   ....[0]....
.L_260:
        /*0034*/ 	.word	0x00000120


	//----- nvinfo : EIATTR_EXIT_INSTR_OFFSETS
	.align		4
.L_261:
        /*0038*/ 	.byte	0x04, 0x1c
        /*003a*/ 	.short	(.L_263 - .L_262)


	//   ....[0]....
.L_262:
        /*003c*/ 	.word	0x00000090


	//   ....[1]....
        /*0040*/ 	.word	0x00000130


	//----- nvinfo : EIATTR_SW_WAR
	.align		4
.L_263:
        /*0044*/ 	.byte	0x04, 0x36
        /*0046*/ 	.short	(.L_265 - .L_264)
.L_264:
        /*0048*/ 	.word	0x00000008
.L_265:


//--------------------- .nv.info._Z25test_all_sync_custom_failv --------------------------
	.section	.nv.info._Z25test_all_sync_custom_failv,"",@"SHT_CUDA_INFO"
	.sectionflags	@""
	.align	4


	//----- nvinfo : EIATTR_CUDA_API_VERSION
	.align		4
        /*0000*/ 	.byte	0x04, 0x37
        /*0002*/ 	.short	(.L_267 - .L_266)
.L_266:
        /*0004*/ 	.word	0x00000082


	//----- nvinfo : EIATTR_SPARSE_MMA_MASK
	.align		4
.L_267:
        /*0008*/ 	.byte	0x03, 0x50
        /*000a*/ 	.short	0x0000


	//----- nvinfo : EIATTR_MAXREG_COUNT
	.align		4
        /*000c*/ 	.byte	0x03, 0x1b
        /*000e*/ 	.short	0x00ff


	//----- nvinfo : EIATTR_EXTERNS
	.align		4
        /*0010*/ 	.byte	0x04, 0x0f
        /*0012*/ 	.short	(.L_269 - .L_268)


	//   ....[0]....
	.align		4
.L_268:
        /*0014*/ 	.word	index@(vprintf)


	//----- nvinfo : EIATTR_MERCURY_ISA_VERSION
	.align		4
.L_269:
        /*0018*/ 	.byte	0x03, 0x5f
        /*001a*/ 	.short	0x0101


	//----- nvinfo : EIATTR_VRC_CTA_INIT_COUNT
	.align		4
        /*001c*/ 	.byte	0x02, 0x4a
	.zero		1
	.zero		1


	//----- nvinfo : EIATTR_SYSCALL_OFFSETS
	.align		4
        /*0020*/ 	.byte	0x04, 0x46
        /*0022*/ 	.short	(.L_271 - .L_270)


	//   ....[0]....
.L_270:
        /*0024*/ 	.word	0x000004b0


	//----- nvinfo : EIATTR_EXIT_INSTR_OFFSETS
	.align		4
.L_271:
        /*0028*/ 	.byte	0x04, 0x1c
        /*002a*/ 	.short	(.L_273 - .L_272)


	//   ....[0]....
.L_272:
        /*002c*/ 	.word	0x00000420


	//   ....[1]....
        /*0030*/ 	.word	0x000004c0


	//----- nvinfo : EIATTR_SW_WAR
	.align		4
.L_273:
        /*0034*/ 	.byte	0x04, 0x36
        /*0036*/ 	.short	(.L_275 - .L_274)
.L_274:
        /*0038*/ 	.word	0x00000008
.L_275:


//--------------------- .nv.info._Z26test_all_sync_default_failv --------------------------
	.section	.nv.info._Z26test_all_sync_default_failv,"",@"SHT_CUDA_INFO"
	.sectionflags	@""
	.align	4


	//----- nvinfo : EIATTR_CUDA_API_VERSION
	.align		4
        /*0000*/ 	.byte	0x04, 0x37
        /*0002*/ 	.short	(.L_277 - .L_276)
.L_276:
        /*0004*/ 	.word	0x00000082


	//----- nvinfo : EIATTR_SPARSE_MMA_MASK
	.align		4
.L_277:
        /*0008*/ 	.byte	0x03, 0x50
        /*000a*/ 	.short	0x0000


	//----- nvinfo : EIATTR_MAXREG_COUNT
	.align		4
        /*000c*/ 	.byte	0x03, 0x1b
        /*000e*/ 	.short	0x00ff


	//----- nvinfo : EIATTR_EXTERNS
	.align		4
        /*0010*/ 	.byte	0x04, 0x0f
        /*0012*/ 	.short	(.L_279 - .L_278)


	//   ....[0]....
	.align		4
.L_278:
        /*0014*/ 	.word	index@(vprintf)


	//----- nvinfo : EIATTR_MERCURY_ISA_VERSION
	.align		4
.L_279:
        /*0018*/ 	.byte	0x03, 0x5f
        /*001a*/ 	.short	0x0101


	//----- nvinfo : EIATTR_VRC_CTA_INIT_COUNT
	.align		4
        /*001c*/ 	.byte	0x02, 0x4a
	.zero		1
	.zero		1


	//----- nvinfo : EIATTR_SYSCALL_OFFSETS
	.align		4
        /*0020*/ 	.byte	0x04, 0x46
        /*0022*/ 	.short	(.L_281 - .L_280)


	//   ....[0]....
.L_280:
        /*0024*/ 	.word	0x000004b0


	//----- nvinfo : EIATTR_EXIT_INSTR_OFFSETS
	.align		4
.L_281:
        /*0028*/ 	.byte	0x04, 0x1c
        /*002a*/ 	.short	(.L_283 - .L_282)


	//   ....[0]....
.L_282:
        /*002c*/ 	.word	0x00000420


	//   ....[1]....
        /*0030*/ 	.word	0x000004c0


	//----- nvinfo : EIATTR_SW_WAR
	.align		4
.L_283:
        /*0034*/ 	.byte	0x04, 0x36
        /*0036*/ 	.short	(.L_285 - .L_284)
.L_284:
        /*0038*/ 	.word	0x00000008
.L_285:


//--------------------- .nv.info._Z25test_all_sync_custom_passv --------------------------
	.section	.nv.info._Z25test_all_sync_custom_passv,"",@"SHT_CUDA_INFO"
	.sectionflags	@""
	.align	4


	//----- nvinfo : EIATTR_CUDA_API_VERSION
	.align		4
        /*0000*/ 	.byte	0x04, 0x37
        /*0002*/ 	.short	(.L_287 - .L_286)
.L_286:
        /*0004*/ 	.word	0x00000082


	//----- nvinfo : EIATTR_SPARSE_MMA_MASK
	.align		4
.L_287:
        /*0008*/ 	.byte	0x03, 0x50
        /*000a*/ 	.short	0x0000


	//----- nvinfo : EIATTR_MAXREG_COUNT
	.align		4
        /*000c*/ 	.byte	0x03, 0x1b
        /*000e*/ 	.short	0x00ff


	//----- nvinfo : EIATTR_EXTERNS
	.align		4
        /*0010*/ 	.byte	0x04, 0x0f
        /*0012*/ 	.short	(.L_289 - .L_288)


	//   ....[0]....
	.align		4
.L_288:
        /*0014*/ 	.word	index@(vprintf)


	//----- nvinfo : EIATTR_MERCURY_ISA_VERSION
	.align		4
.L_289:
        /*0018*/ 	.byte	0x03, 0x5f
        /*001a*/ 	.short	0x0101


	//----- nvinfo : EIATTR_VRC_CTA_INIT_COUNT
	.align		4
        /*001c*/ 	.byte	0x02, 0x4a
	.zero		1
	.zero		1


	//----- nvinfo : EIATTR_SYSCALL_OFFSETS
	.align		4
        /*0020*/ 	.byte	0x04, 0x46
        /*0022*/ 	.short	(.L_291 - .L_290)


	//   ....[0]....
.L_290:
        /*0024*/ 	.word	0x000004b0


	//----- nvinfo : EIATTR_EXIT_INSTR_OFFSETS
	.align		4
.L_291:
        /*0028*/ 	.byte	0x04, 0x1c
        /*002a*/ 	.short	(.L_293 - .L_292)


	//   ....[0]....
.L_292:
        /*002c*/ 	.word	0x00000420


	//   ....[1]....
        /*0030*/ 	.word	0x000004c0


	//----- nvinfo : EIATTR_SW_WAR
	.align		4
.L_293:
        /*0034*/ 	.byte	0x04, 0x36
        /*0036*/ 	.short	(.L_295 - .L_294)
.L_294:
        /*0038*/ 	.word	0x00000008
.L_295:


//--------------------- .nv.info._Z26test_all_sync_default_passv --------------------------
	.section	.nv.info._Z26test_all_sync_default_passv,"",@"SHT_CUDA_INFO"
	.sectionflags	@""
	.align	4


	//----- nvinfo : EIATTR_CUDA_API_VERSION
	.align		4
        /*0000*/ 	.byte	0x04, 0x37
        /*0002*/ 	.short	(.L_297 - .L_296)
.L_296:
        /*0004*/ 	.word	0x00000082


	//----- nvinfo : EIATTR_SPARSE_MMA_MASK
	.align		4
.L_297:
        /*0008*/ 	.byte	0x03, 0x50
        /*000a*/ 	.short	0x0000


	//----- nvinfo : EIATTR_MAXREG_COUNT
	.align		4
        /*000c*/ 	.byte	0x03, 0x1b
        /*000e*/ 	.short	0x00ff


	//----- nvinfo : EIATTR_EXTERNS
	.align		4
        /*0010*/ 	.byte	0x04, 0x0f
        /*0012*/ 	.short	(.L_299 - .L_298)


	//   ....[0]....
	.align		4
.L_298:
        /*0014*/ 	.word	index@(vprintf)


	//----- nvinfo : EIATTR_MERCURY_ISA_VERSION
	.align		4
.L_299:
        /*0018*/ 	.byte	0x03, 0x5f
        /*001a*/ 	.short	0x0101


	//----- nvinfo : EIATTR_COOP_GROUP_MASK_REGIDS
	.align		4
        /*001c*/ 	.byte	0x04, 0x29
        /*001e*/ 	.short	(.L_301 - .L_300)


	//   ....[0]....
.L_300:
        /*0020*/ 	.word	0xffffffff


	//----- nvinfo : EIATTR_COOP_GROUP_INSTR_OFFSETS
	.align		4
.L_301:
        /*0024*/ 	.byte	0x04, 0x28
        /*0026*/ 	.short	(.L_303 - .L_302)


	//   ....[0]....
.L_302:
        /*0028*/ 	.word	0x00000020


	//----- nvinfo : EIATTR_VRC_CTA_INIT_COUNT
	.align		4
.L_303:
        /*002c*/ 	.byte	0x02, 0x4a
	.zero		1
	.zero		1


	//----- nvinfo : EIATTR_SYSCALL_OFFSETS
	.align		4
        /*0030*/ 	.byte	0x04, 0x46
        /*0032*/ 	.short	(.L_305 - .L_304)


	//   ....[0]....
.L_304:
        /*0034*/ 	.word	0x00000100


	//----- nvinfo : EIATTR_EXIT_INSTR_OFFSETS
	.align		4
.L_305:
        /*0038*/ 	.byte	0x04, 0x1c
        /*003a*/ 	.short	(.L_307 - .L_306)


	//   ....[0]....
.L_306:
        /*003c*/ 	.word	0x00000050


	//   ....[1]....
        /*0040*/ 	.word	0x00000110


	//----- nvinfo : EIATTR_SW_WAR
	.align		4
.L_307:
        /*0044*/ 	.byte	0x04, 0x36
        /*0046*/ 	.short	(.L_309 - .L_308)
.L_308:
        /*0048*/ 	.word	0x00000008
.L_309:


//--------------------- .nv.callgraph             --------------------------
	.section	.nv.callgraph,"",@"SHT_CUDA_CALLGRAPH"
	.align	4
	.sectionentsize	8
	.align		4
        /*0000*/ 	.word	0x00000000
	.align		4
        /*0004*/ 	.word	0xffffffff
	.align		4
        /*0008*/ 	.word	index@(_Z27test_activemask_custom_fourv)
	.align		4
        /*000c*/ 	.word	index@(vprintf)
	.align		4
        /*0010*/ 	.word	index@(_Z28test_activemask_default_fourv)
	.align		4
        /*0014*/ 	.word	index@(vprintf)
	.align		4
        /*0018*/ 	.word	index@(_Z26test_activemask_custom_twov)
	.align		4
        /*001c*/ 	.word	index@(vprintf)
	.align		4
        /*0020*/ 	.word	index@(_Z27test_activemask_default_twov)
	.align		4
        /*0024*/ 	.word	index@(vprintf)
	.align		4
        /*0028*/ 	.word	index@(_Z28test_ballot_sync_custom_fourv)
	.align		4
        /*002c*/ 	.word	index@(vprintf)
	.align		4
        /*0030*/ 	.word	index@(_Z29test_ballot_sync_default_fourv)
	.align		4
        /*0034*/ 	.word	index@(vprintf)
	.align		4
        /*0038*/ 	.word	index@(_Z27test_ballot_sync_custom_twov)
	.align		4
        /*003c*/ 	.word	index@(vprintf)
	.align		4
        /*0040*/ 	.word	index@(_Z28test_ballot_sync_default_twov)
	.align		4
        /*0044*/ 	.word	index@(vprintf)
	.align		4
        /*0048*/ 	.word	index@(_Z25test_any_sync_custom_fourv)
	.align		4
        /*004c*/ 	.word	index@(vprintf)
	.align		4
        /*0050*/ 	.word	index@(_Z26test_any_sync_default_fourv)
	.align		4
        /*0054*/ 	.word	index@(vprintf)
	.align		4
        /*0058*/ 	.word	index@(_Z24test_any_sync_custom_twov)
	.align		4
        /*005c*/ 	.word	index@(vprintf)
	.align		4
        /*0060*/ 	.word	index@(_Z25test_any_sync_default_twov)
	.align		4
        /*0064*/ 	.word	index@(vprintf)
	.align		4
        /*0068*/ 	.word	index@(_Z25test_all_sync_custom_failv)
	.align		4
        /*006c*/ 	.word	index@(vprintf)
	.align		4
        /*0070*/ 	.word	index@(_Z26test_all_sync_default_failv)
	.align		4
        /*0074*/ 	.word	index@(vprintf)
	.align		4
        /*0078*/ 	.word	index@(_Z25test_all_sync_custom_passv)
	.align		4
        /*007c*/ 	.word	index@(vprintf)
	.align		4
        /*0080*/ 	.word	index@(_Z26test_all_sync_default_passv)
	.align		4
        /*0084*/ 	.word	index@(vprintf)
	.align		4
        /*0088*/ 	.word	0x00000000
	.align		4
        /*008c*/ 	.word	0xfffffffe
	.align		4
        /*0090*/ 	.word	0x00000000
	.align		4
        /*0094*/ 	.word	0xfffffffd
	.align		4
        /*0098*/ 	.word	0x00000000
	.align		4
        /*009c*/ 	.word	0xfffffffc


//--------------------- .nv.constant4             --------------------------
	.section	.nv.constant4,"a",@progbits
	.align	8
	.align		8
.nv.constant4:
        /*0000*/ 	.dword	vprintf
	.align		8
        /*0008*/ 	.dword	all_sync_shared_var_arr
	.align		8
        /*0010*/ 	.dword	all_sync_updated
	.align		8
        /*0018*/ 	.dword	any_sync_shared_var_arr
	.align		8
        /*0020*/ 	.dword	any_sync_updated
	.align		8
        /*0028*/ 	.dword	ballot_sync_shared_var_arr
	.align		8
        /*0030*/ 	.dword	ballot_sync_updated
	.align		8
        /*0038*/ 	.dword	_activemask
	.align		8
        /*0040*/ 	.dword	global_now
	.align		8
        /*0048*/ 	.dword	$str
	.align		8
        /*0050*/ 	.dword	$str$1


//--------------------- .text._Z27test_activemask_custom_fourv --------------------------
	.section	.text._Z27test_activemask_custom_fourv,"ax",@progbits
	.align	128
        .global         _Z27test_activemask_custom_fourv
        .type           _Z27test_activemask_custom_fourv,@function
        .size           _Z27test_activemask_custom_fourv,(.L_x_34 - _Z27test_activemask_custom_fourv)
        .other          _Z27test_activemask_custom_fourv,@"STO_CUDA_ENTRY STV_DEFAULT"
_Z27test_activemask_custom_fourv:
.text._Z27test_activemask_custom_fourv:
[----:B------:R-:W0:Y:S01]  /*0000*/  LDC R1, c[0x0][0x37c] ;  /* 0x0000df00ff017b82 */ /* 0x000e220000000800 */
[----:B------:R-:W1:Y:S01]  /*0010*/  S2R R8, SR_TID.X ;  /* 0x0000000000087919 */ /* 0x000e620000002100 */
[----:B------:R-:W2:Y:S01]  /*0020*/  LDCU UR4, c[0x0][0x2f8] ;  /* 0x00005f00ff0477ac */ /* 0x000ea20008000800 */
[----:B0-----:R-:W-:Y:S01]  /*0030*/  VIADD R1, R1, 0xfffffff8 ;  /* 0xfffffff801017836 */ /* 0x001fe20000000000 */
[----:B------:R-:W0:Y:S04]  /*0040*/  LDCU UR5, c[0x0][0x2fc] ;  /* 0x00005f80ff0577ac */ /* 0x000e280008000800 */
[----:B--2---:R-:W-:-:S05]  /*0050*/  IADD3 R6, P1, PT, R1, UR4, RZ ;  /* 0x0000000401067c10 */ /* 0x004fca000ff3e0ff */
[----:B0-----:R-:W-:Y:S01]  /*0060*/  IMAD.X R7, RZ, RZ, UR5, P1 ;  /* 0x00000005ff077e24 */ /* 0x001fe200088e06ff */
[----:B-1----:R-:W-:-:S13]  /*0070*/  LOP3.LUT P0, RZ, R8, 0x3, RZ, 0xc0, !PT ;  /* 0x0000000308ff7812 */ /* 0x002fda000780c0ff */
[----:B------:R-:W-:Y:S05]  /*0080*/  @P0 EXIT ;  /* 0x000000000000094d */ /* 0x000fea0003800000 */
[----:B------:R-:W0:Y:S01]  /*0090*/  S2R R4, SR_LANEID ;  /* 0x0000000000047919 */ /* 0x000e220000000000 */
[----:B------:R-:W-:Y:S01]  /*00a0*/  IMAD.SHL.U32 R0, R8, 0x2, RZ ;  /* 0x0000000208007824 */ /* 0x000fe200078e00ff */
[----:B------:R-:W1:Y:S01]  /*00b0*/  LDC.64 R2, c[0x4][0x38] ;  /* 0x01000e00ff027b82 */ /* 0x000e620000000a00 */
[----:B------:R-:W-:Y:S01]  /*00c0*/  VOTEU.ANY UR4, UPT, PT ;  /* 0x0000000000047886 */ /* 0x000fe200038e0100 */
[----:B------:R-:W1:Y:S06]  /*00d0*/  LDCU.64 UR6, c[0x0][0x358] ;  /* 0x00006b00ff0677ac */ /* 0x000e6c0008000a00 */
[----:B------:R-:W2:Y:S01]  /*00e0*/  REDUX UR5, R0 ;  /* 0x00000000000573c4 */ /* 0x000ea20000000000 */
[----:B------:R-:W-:Y:S01]  /*00f0*/  UFLO.U32 UR4, UR4 ;  /* 0x00000004000472bd */ /* 0x000fe200080e0000 */
[----:B--2---:R-:W-:-:S05]  /*0100*/  IMAD.U32 R5, RZ, RZ, UR5 ;  /* 0x00000005ff057e24 */ /* 0x004fca000f8e00ff */
[----:B0-----:R-:W-:-:S13]  /*0110*/  ISETP.EQ.U32.AND P0, PT, R4, UR4, PT ;  /* 0x0000000404007c0c */ /* 0x001fda000bf02070 */
[----:B-1----:R0:W-:Y:S02]  /*0120*/  @P0 REDG.E.AND.STRONG.GPU desc[UR6][R2.64], R5 ;  /* 0x000000050200098e */ /* 0x0021e4000e92e106 */
[----:B0-----:R-:W-:-:S07]  /*0130*/  CS2R R4, SR_CLOCKLO ;  /* 0x0000000000047805 */ /* 0x001fce0000015000 */
.L_x_0:
[----:B------:R-:W-:-:S06]  /*0140*/  CS2R R10, SR_CLOCKLO ;  /* 0x00000000000a7805 */ /* 0x000fcc0000015000 */
[----:B------:R-:W-:Y:S02]  /*0150*/  ISETP.GT.U32.AND P0, PT, R10, R4, PT ;  /* 0x000000040a00720c */ /* 0x000fe40003f04070 */
[----:B------:R-:W-:Y:S02]  /*0160*/  IADD3 R9, P1, PT, -R4, R10, RZ ;  /* 0x0000000a04097210 */ /* 0x000fe40007f3e1ff */
[----:B------:R-:W-:Y:S02]  /*0170*/  ISETP.GT.AND.EX P0, PT, R11, R5, PT, P0 ;  /* 0x000000050b00720c */ /* 0x000fe40003f04300 */
[----:B------:R-:W-:Y:S01]  /*0180*/  IADD3 R0, P2, PT, R9, -0x1, RZ ;  /* 0xffffffff09007810 */ /* 0x000fe20007f5e0ff */
[----:B------:R-:W-:-:S03]  /*0190*/  IMAD.X R12, R11, 0x1, ~R5, P1 ;  /* 0x000000010b0c7824 */ /* 0x000fc600008e0e05 */
[----:B------:R-:W-:Y:S01]  /*01a0*/  SEL R0, R9, R0, P0 ;  /* 0x0000000009007207 */ /* 0x000fe20000000000 */
[----:B------:R-:W-:-:S03]  /*01b0*/  IMAD.X R9, RZ, RZ, R12, P2 ;  /* 0x000000ffff097224 */ /* 0x000fc600010e060c */
[----:B------:R-:W-:Y:S02]  /*01c0*/  ISETP.GE.U32.AND P1, PT, R0, 0x2710, PT ;  /* 0x000027100000780c */ /* 0x000fe40003f26070 */
[----:B------:R-:W-:-:S04]  /*01d0*/  SEL R0, R12, R9, P0 ;  /* 0x000000090c007207 */ /* 0x000fc80000000000 */
[----:B------:R-:W-:-:S13]  /*01e0*/  ISETP.GE.AND.EX P0, PT, R0, RZ, PT, P1 ;  /* 0x000000ff0000720c */ /* 0x000fda0003f06310 */
[----:B------:R-:W-:Y:S05]  /*01f0*/  @!P0 BRA `(.L_x_0) ;  /* 0xfffffffc00d08947 */ /* 0x000fea000383ffff */
[----:B------:R-:W0:Y:S02]  /*0200*/  LDC.64 R4, c[0x4][0x40] ;  /* 0x01001000ff047b82 */ /* 0x000e240000000a00 */
[----:B0-----:R-:W2:Y:S04]  /*0210*/  LDG.E.64 R4, desc[UR6][R4.64] ;  /* 0x0000000604047981 */ /* 0x001ea8000c1e1b00 */
[----:B--2---:R0:W-:Y:S04]  /*0220*/  ST.E.64 desc[UR6][R4.64], R10 ;  /* 0x0000000a04007985 */ /* 0x0041e8000c101b06 */
[----:B------:R-:W2:Y:S02]  /*0230*/  LDG.E R2, desc[UR6][R2.64] ;  /* 0x0000000602027981 */ /* 0x000ea4000c1e1900 */
[----:B--2---:R-:W-:-:S13]  /*0240*/  ISETP.NE.AND P0, PT, R2, -0x77777778, PT ;  /* 0x888888880200780c */ /* 0x004fda0003f05270 */
[----:B0-----:R-:W-:Y:S05]  /*0250*/  @!P0 EXIT ;  /* 0x000000000000894d */ /* 0x001fea0003800000 */
[----:B------:R-:W-:Y:S01]  /*0260*/  MOV R0, 0x0 ;  /* 0x0000000000007802 */ /* 0x000fe20000000f00 */
[----:B------:R0:W-:Y:S01]  /*0270*/  STL [R1], R8 ;  /* 0x0000000801007387 */ /* 0x0001e20000100800 */
[----:B------:R-:W1:Y:S02]  /*0280*/  LDCU.64 UR4, c[0x4][0x50] ;  /* 0x01000a00ff0477ac */ /* 0x000e640008000a00 */
[----:B------:R0:W2:Y:S01]  /*0290*/  LDC.64 R2, c[0x4][R0] ;  /* 0x0100000000027b82 */ /* 0x0000a20000000a00 */
[----:B-1----:R-:W-:Y:S02]  /*02a0*/  IMAD.U32 R4, RZ, RZ, UR4 ;  /* 0x00000004ff047e24 */ /* 0x002fe4000f8e00ff */
[----:B0-----:R-:W-:-:S07]  /*02b0*/  IMAD.U32 R5, RZ, RZ, UR5 ;  /* 0x00000005ff057e24 */ /* 0x001fce000f8e00ff */
[----:B------:R-:W-:-:S07]  /*02c0*/  LEPC R20, `(.L_x_1) ;  /* 0x000000001014794e */ /* 0x000fce0000000000 */
[----:B--2---:R-:W-:Y:S05]  /*02d0*/  CALL.ABS.NOINC R2 ;  /* 0x0000000002007343 */ /* 0x004fea0003c00000 */
.L_x_1:
[----:B------:R-:W-:Y:S05]  /*02e0*/  EXIT ;  /* 0x000000000000794d */ /* 0x000fea0003800000 */
.L_x_2:
[----:B------:R-:W-:-:S00]  /*02f0*/  BRA `(.L_x_2) ;  /* 0xfffffffc00fc7947 */ /* 0x000fc0000383ffff */
[----:B------:R-:W-:-:S00]  /*0300*/  NOP ;  /* 0x0000000000007918 */ /* 0x000fc00000000000 */
[----:B------:R-:W-:-:S00]  /*0310*/  NOP ;  /* 0x0000000000007918 */ /* 0x000fc00000000000 */
[----:B------:R-:W-:-:S00]  /*0320*/  NOP ;  /* 0x0000000000007918 */ /* 0x000fc00000000000 */
[----:B------:R-:W-:-:S00]  /*0330*/  NOP ;  /* 0x0000000000007918 */ /* 0x000fc00000000000 */
[----:B------:R-:W-:-:S00]  /*0340*/  NOP ;  /* 0x0000000000007918 */ /* 0x000fc00000000000 */
[----:B------:R-:W-:-:S00]  /*0350*/  NOP ;  /* 0x0000000000007918 */ /* 0x000fc00000000000 */
[----:B------:R-:W-:-:S00]  /*0360*/  NOP ;  /* 0x0000000000007918 */ /* 0x000fc00000000000 */
[----:B------:R-:W-:-:S00]  /*0370*/  NOP ;  /* 0x0000000000007918 */ /* 0x000fc00000000000 */
.L_x_34:


//--------------------- .text._Z28test_activemask_default_fourv --------------------------
	.section	.text._Z28test_activemask_default_fourv,"ax",@progbits
	.align	128
        .global         _Z28test_activemask_default_fourv
        .type           _Z28test_activemask_default_fourv,@function
        .size           _Z28test_activemask_default_fourv,(.L_x_35 - _Z28test_activemask_default_fourv)
        .other          _Z28test_activemask_default_fourv,@"STO_CUDA_ENTRY STV_DEFAULT"
_Z28test_activemask_default_fourv:
.text._Z28test_activemask_default_fourv:
        /* <DEDUP_REMOVED lines=9> */
[----:B------:R-:W-:-:S04]  /*0090*/  VOTE.ANY R0, PT, PT ;  /* 0x0000000000007806 */ /* 0x000fc800038e0100 */
[----:B------:R-:W-:-:S13]  /*00a0*/  ISETP.NE.AND P0, PT, R0, -0x77777778, PT ;  /* 0x888888880000780c */ /* 0x000fda0003f05270 */
[----:B------:R-:W-:Y:S05]  /*00b0*/  @!P0 EXIT ;  /* 0x000000000000894d */ /* 0x000fea0003800000 */
        /* <DEDUP_REMOVED lines=8> */
.L_x_3:
[----:B------:R-:W-:Y:S05]  /*0140*/  EXIT ;  /* 0x000000000000794d */ /* 0x000fea0003800000 */
.L_x_4:
        /* <DEDUP_REMOVED lines=11> */
.L_x_35:


//--------------------- .text._Z26test_activemask_custom_twov --------------------------
	.section	.text._Z26test_activemask_custom_twov,"ax",@progbits
	.align	128
        .global         _Z26test_activemask_custom_twov
        .type           _Z26test_activemask_custom_twov,@function
        .size           _Z26test_activemask_custom_twov,(.L_x_36 - _Z26test_activemask_custom_twov)
        .other          _Z26test_activemask_custom_twov,@"STO_CUDA_ENTRY STV_DEFAULT"
_Z26test_activemask_custom_twov:
.text._Z26test_activemask_custom_twov:
[----:B------:R-:W0:Y:S01]  /*0000*/  LDC R1, c[0x0][0x37c] ;  /* 0x0000df00ff017b82 */ /* 0x000e220000000800 */
[----:B------:R-:W1:Y:S01]  /*0010*/  S2R R8, SR_TID.X ;  /* 0x0000000000087919 */ /* 0x000e620000002100 */
[----:B------:R-:W2:Y:S01]  /*0020*/  LDCU UR4, c[0x0][0x2f8] ;  /* 0x00005f00ff0477ac */ /* 0x000ea20008000800 */
[----:B0-----:R-:W-:Y:S01]  /*0030*/  VIADD R1, R1, 0xfffffff8 ;  /* 0xfffffff801017836 */ /* 0x001fe20000000000 */
[----:B------:R-:W0:Y:S04]  /*0040*/  LDCU UR5, c[0x0][0x2fc] ;  /* 0x00005f80ff0577ac */ /* 0x000e280008000800 */
[----:B--2---:R-:W-:-:S05]  /*0050*/  IADD3 R6, P1, PT, R1, UR4, RZ ;  /* 0x0000000401067c10 */ /* 0x004fca000ff3e0ff */
[----:B0-----:R-:W-:Y:S01]  /*0060*/  IMAD.X R7, RZ, RZ, UR5, P1 ;  /* 0x00000005ff077e24 */ /* 0x001fe200088e06ff */
[----:B-1----:R-:W-:-:S04]  /*0070*/  LOP3.LUT R0, R8, 0x1, RZ, 0xc0, !PT ;  /* 0x0000000108007812 */ /* 0x002fc800078ec0ff */
[----:B------:R-:W-:-:S13]  /*0080*/  ISETP.NE.U32.AND P0, PT, R0, 0x1, PT ;  /* 0x000000010000780c */ /* 0x000fda0003f05070 */
[----:B------:R-:W-:Y:S05]  /*0090*/  @!P0 EXIT ;  /* 0x000000000000894d */ /* 0x000fea0003800000 */
        /* <DEDUP_REMOVED lines=11> */
.L_x_5:
        /* <DEDUP_REMOVED lines=26> */
.L_x_6:
[----:B------:R-:W-:Y:S05]  /*02f0*/  EXIT ;  /* 0x000000000000794d */ /* 0x000fea0003800000 */
.L_x_7:
        /* <DEDUP_REMOVED lines=16> */
.L_x_36:


//--------------------- .text._Z27test_activemask_default_twov --------------------------
	.section	.text._Z27test_activemask_default_twov,"ax",@progbits
	.align	128
        .global         _Z27test_activemask_default_twov
        .type           _Z27test_activemask_default_twov,@function
        .size           _Z27test_activemask_default_twov,(.L_x_37 - _Z27test_activemask_default_twov)
        .other          _Z27test_activemask_default_twov,@"STO_CUDA_ENTRY STV_DEFAULT"
_Z27test_activemask_default_twov:
.text._Z27test_activemask_default_twov:
        /* <DEDUP_REMOVED lines=21> */
.L_x_8:
[----:B------:R-:W-:Y:S05]  /*0150*/  EXIT ;  /* 0x000000000000794d */ /* 0x000fea0003800000 */
.L_x_9:
        /* <DEDUP_REMOVED lines=10> */
.L_x_37:


//--------------------- .text._Z28test_ballot_sync_custom_fourv --------------------------
	.section	.text._Z28test_ballot_sync_custom_fourv,"ax",@progbits
	.align	128
        .global         _Z28test_ballot_sync_custom_fourv
        .type           _Z28test_ballot_sync_custom_fourv,@function
        .size           _Z28test_ballot_sync_custom_fourv,(.L_x_38 - _Z28test_ballot_sync_custom_fourv)
        .other          _Z28test_ballot_sync_custom_fourv,@"STO_CUDA_ENTRY STV_DEFAULT"
_Z28test_ballot_sync_custom_fourv:
.text._Z28test_ballot_sync_custom_fourv:
[----:B------:R-:W0:Y:S01]  /*0000*/  LDC R1, c[0x0][0x37c] ;  /* 0x0000df00ff017b82 */ /* 0x000e220000000800 */
[----:B------:R-:W1:Y:S07]  /*0010*/  S2R R0, SR_TID.X ;  /* 0x0000000000007919 */ /* 0x000e6e0000002100 */
[----:B------:R-:W2:Y:S01]  /*0020*/  LDC.64 R6, c[0x4][0x28] ;  /* 0x01000a00ff067b82 */ /* 0x000ea20000000a00 */
[----:B------:R-:W1:Y:S01]  /*0030*/  LDCU.64 UR6, c[0x4][0x30] ;  /* 0x01000600ff0677ac */ /* 0x000e620008000a00 */
[----:B------:R-:W-:-:S02]  /*0040*/  IMAD.MOV.U32 R5, RZ, RZ, 0x1 ;  /* 0x00000001ff057424 */ /* 0x000fc400078e00ff */
[----:B0-----:R-:W-:Y:S01]  /*0050*/  VIADD R1, R1, 0xfffffff8 ;  /* 0xfffffff801017836 */ /* 0x001fe20000000000 */
[----:B------:R-:W0:Y:S03]  /*0060*/  LDCU.64 UR4, c[0x0][0x358] ;  /* 0x00006b00ff0477ac */ /* 0x000e260008000a00 */
[----:B------:R-:W3:Y:S01]  /*0070*/  LDC.64 R2, c[0x4][0x28] ;  /* 0x01000a00ff027b82 */ /* 0x000ee20000000a00 */
[C---:B-1----:R-:W-:Y:S01]  /*0080*/  IADD3 R8, P0, PT, R0.reuse, UR6, RZ ;  /* 0x0000000600087c10 */ /* 0x042fe2000ff1e0ff */
[C---:B--2---:R-:W-:Y:S01]  /*0090*/  IMAD.WIDE.U32 R6, R0.reuse, 0x4, R6 ;  /* 0x0000000400067825 */ /* 0x044fe200078e0006 */
[----:B------:R-:W-:-:S03]  /*00a0*/  LOP3.LUT R4, R0, 0x3, RZ, 0xc0, !PT ;  /* 0x0000000300047812 */ /* 0x000fc600078ec0ff */
[----:B------:R-:W-:Y:S02]  /*00b0*/  IMAD.X R9, RZ, RZ, UR7, P0 ;  /* 0x00000007ff097e24 */ /* 0x000fe400080e06ff */
[----:B0-----:R-:W-:Y:S04]  /*00c0*/  STG.E desc[UR4][R6.64], R4 ;  /* 0x0000000406007986 */ /* 0x001fe8000c101904 */
[----:B------:R0:W-:Y:S04]  /*00d0*/  STG.E.U8 desc[UR4][R8.64], R5 ;  /* 0x0000000508007986 */ /* 0x0001e8000c101104 */
[----:B---3--:R-:W2:Y:S04]  /*00e0*/  LDG.E R12, desc[UR4][R2.64+0x8] ;  /* 0x00000804020c7981 */ /* 0x008ea8000c1e1900 */
[----:B------:R-:W3:Y:S04]  /*00f0*/  LDG.E R10, desc[UR4][R2.64] ;  /* 0x00000004020a7981 */ /* 0x000ee8000c1e1900 */
[----:B------:R-:W4:Y:S04]  /*0100*/  LDG.E R11, desc[UR4][R2.64+0x4] ;  /* 0x00000404020b7981 */ /* 0x000f28000c1e1900 */
[----:B------:R-:W5:Y:S04]  /*0110*/  LDG.E R18, desc[UR4][R2.64+0xc] ;  /* 0x00000c0402127981 */ /* 0x000f68000c1e1900 */
[----:B------:R-:W5:Y:S04]  /*0120*/  LDG.E R19, desc[UR4][R2.64+0x10] ;  /* 0x0000100402137981 */ /* 0x000f68000c1e1900 */
[----:B------:R-:W5:Y:S04]  /*0130*/  LDG.E R16, desc[UR4][R2.64+0x14] ;  /* 0x0000140402107981 */ /* 0x000f68000c1e1900 */
[----:B------:R-:W5:Y:S04]  /*0140*/  LDG.E R17, desc[UR4][R2.64+0x18] ;  /* 0x0000180402117981 */ /* 0x000f68000c1e1900 */
[----:B------:R-:W5:Y:S04]  /*0150*/  LDG.E R22, desc[UR4][R2.64+0x1c] ;  /* 0x00001c0402167981 */ /* 0x000f68000c1e1900 */
[----:B------:R-:W5:Y:S04]  /*0160*/  LDG.E R21, desc[UR4][R2.64+0x20] ;  /* 0x0000200402157981 */ /* 0x000f68000c1e1900 */
[----:B------:R-:W5:Y:S04]  /*0170*/  LDG.E R20, desc[UR4][R2.64+0x24] ;  /* 0x0000240402147981 */ /* 0x000f68000c1e1900 */
[----:B0-----:R-:W5:Y:S04]  /*0180*/  LDG.E R5, desc[UR4][R2.64+0x28] ;  /* 0x0000280402057981 */ /* 0x001f68000c1e1900 */
[----:B------:R-:W5:Y:S04]  /*0190*/  LDG.E R15, desc[UR4][R2.64+0x2c] ;  /* 0x00002c04020f7981 */ /* 0x000f68000c1e1900 */
[----:B------:R-:W5:Y:S04]  /*01a0*/  LDG.E R14, desc[UR4][R2.64+0x30] ;  /* 0x00003004020e7981 */ /* 0x000f68000c1e1900 */
[----:B------:R-:W5:Y:S04]  /*01b0*/  LDG.E R13, desc[UR4][R2.64+0x38] ;  /* 0x00003804020d7981 */ /* 0x000f68000c1e1900 */
[----:B------:R-:W5:Y:S04]  /*01c0*/  LDG.E R9, desc[UR4][R2.64+0x48] ;  /* 0x0000480402097981 */ /* 0x000f68000c1e1900 */
[----:B------:R-:W5:Y:S04]  /*01d0*/  LDG.E R26, desc[UR4][R2.64+0x78] ;  /* 0x00007804021a7981 */ /* 0x000f68000c1e1900 */
[----:B------:R-:W5:Y:S01]  /*01e0*/  LDG.E R27, desc[UR4][R2.64+0x7c] ;  /* 0x00007c04021b7981 */ /* 0x000f62000c1e1900 */
[----:B--2---:R-:W-:-:S03]  /*01f0*/  ISETP.NE.AND P2, PT, R12, RZ, PT ;  /* 0x000000ff0c00720c */ /* 0x004fc60003f45270 */
[----:B------:R-:W2:Y:S01]  /*0200*/  LDG.E R12, desc[UR4][R2.64+0x34] ;  /* 0x00003404020c7981 */ /* 0x000ea2000c1e1900 */
[----:B---3--:R-:W-:Y:S02]  /*0210*/  ISETP.NE.AND P0, PT, R10, RZ, PT ;  /* 0x000000ff0a00720c */ /* 0x008fe40003f05270 */
[----:B----4-:R-:W-:Y:S01]  /*0220*/  ISETP.NE.AND P1, PT, R11, RZ, PT ;  /* 0x000000ff0b00720c */ /* 0x010fe20003f25270 */
[----:B------:R-:W3:Y:S01]  /*0230*/  LDG.E R10, desc[UR4][R2.64+0x3c] ;  /* 0x00003c04020a7981 */ /* 0x000ee2000c1e1900 */
[----:B------:R-:W-:Y:S02]  /*0240*/  SEL R6, RZ, 0x1, !P0 ;  /* 0x00000001ff067807 */ /* 0x000fe40004000000 */
[----:B------:R-:W-:Y:S01]  /*0250*/  SEL R7, RZ, 0x2, !P1 ;  /* 0x00000002ff077807 */ /* 0x000fe20004800000 */
[----:B------:R-:W4:Y:S01]  /*0260*/  LDG.E R11, desc[UR4][R2.64+0x40] ;  /* 0x00004004020b7981 */ /* 0x000f22000c1e1900 */
[----:B------:R-:W-:Y:S02]  /*0270*/  SEL R8, RZ, 0x4, !P2 ;  /* 0x00000004ff087807 */ /* 0x000fe40005000000 */
[----:B-----5:R-:W-:-:S02]  /*0280*/  ISETP.NE.AND P0, PT, R18, RZ, PT ;  /* 0x000000ff1200720c */ /* 0x020fc40003f05270 */
[----:B------:R-:W-:Y:S02]  /*0290*/  ISETP.NE.AND P1, PT, R19, RZ, PT ;  /* 0x000000ff1300720c */ /* 0x000fe40003f25270 */
[----:B------:R-:W-:Y:S01]  /*02a0*/  IADD3 R6, PT, PT, R8, R7, R6 ;  /* 0x0000000708067210 */ /* 0x000fe20007ffe006 */
[----:B------:R-:W5:Y:S01]  /*02b0*/  LDG.E R19, desc[UR4][R2.64+0x58] ;  /* 0x0000580402137981 */ /* 0x000f62000c1e1900 */
[----:B------:R-:W-:Y:S02]  /*02c0*/  SEL R7, RZ, 0x8, !P0 ;  /* 0x00000008ff077807 */ /* 0x000fe40004000000 */
[----:B------:R-:W-:Y:S01]  /*02d0*/  SEL R18, RZ, 0x10, !P1 ;  /* 0x00000010ff127807 */ /* 0x000fe20004800000 */
[----:B------:R-:W5:Y:S01]  /*02e0*/  LDG.E R8, desc[UR4][R2.64+0x44] ;  /* 0x0000440402087981 */ /* 0x000f62000c1e1900 */
[----:B------:R-:W-:Y:S02]  /*02f0*/  ISETP.NE.AND P0, PT, R16, RZ, PT ;  /* 0x000000ff1000720c */ /* 0x000fe40003f05270 */
[----:B------:R-:W-:-:S02]  /*0300*/  IADD3 R23, PT, PT, R18, R7, R6 ;  /* 0x0000000712177210 */ /* 0x000fc40007ffe006 */
[----:B------:R-:W5:Y:S01]  /*0310*/  LDG.E R6, desc[UR4][R2.64+0x4c] ;  /* 0x00004c0402067981 */ /* 0x000f62000c1e1900 */
[----:B------:R-:W-:-:S03]  /*0320*/  ISETP.NE.AND P1, PT, R17, RZ, PT ;  /* 0x000000ff1100720c */ /* 0x000fc60003f25270 */
[----:B------:R-:W5:Y:S01]  /*0330*/  LDG.E R7, desc[UR4][R2.64+0x50] ;  /* 0x0000500402077981 */ /* 0x000f62000c1e1900 */
[----:B------:R-:W-:Y:S02]  /*0340*/  SEL R16, RZ, 0x20, !P0 ;  /* 0x00000020ff107807 */ /* 0x000fe40004000000 */
[----:B------:R-:W-:Y:S01]  /*0350*/  SEL R17, RZ, 0x40, !P1 ;  /* 0x00000040ff117807 */ /* 0x000fe20004800000 */
[----:B------:R-:W5:Y:S01]  /*0360*/  LDG.E R18, desc[UR4][R2.64+0x54] ;  /* 0x0000540402127981 */ /* 0x000f62000c1e1900 */
[----:B------:R-:W-:Y:S02]  /*0370*/  ISETP.NE.AND P0, PT, R22, RZ, PT ;  /* 0x000000ff1600720c */ /* 0x000fe40003f05270 */
[----:B------:R-:W-:Y:S01]  /*0380*/  IADD3 R23, PT, PT, R17, R16, R23 ;  /* 0x0000001011177210 */ /* 0x000fe20007ffe017 */
[----:B------:R-:W5:Y:S01]  /*0390*/  LDG.E R22, desc[UR4][R2.64+0x68] ;  /* 0x0000680402167981 */ /* 0x000f62000c1e1900 */
[----:B------:R-:W-:-:S03]  /*03a0*/  ISETP.NE.AND P1, PT, R21, RZ, PT ;  /* 0x000000ff1500720c */ /* 0x000fc60003f25270 */
[----:B------:R-:W5:Y:S04]  /*03b0*/  LDG.E R16, desc[UR4][R2.64+0x5c] ;  /* 0x00005c0402107981 */ /* 0x000f68000c1e1900 */
[----:B------:R-:W5:Y:S01]  /*03c0*/  LDG.E R17, desc[UR4][R2.64+0x60] ;  /* 0x0000600402117981 */ /* 0x000f62000c1e1900 */
[----:B------:R-:W-:Y:S02]  /*03d0*/  SEL R24, RZ, 0x80, !P0 ;  /* 0x00000080ff187807 */ /* 0x000fe40004000000 */
[----:B------:R-:W-:Y:S01]  /*03e0*/  SEL R25, RZ, 0x100, !P1 ;  /* 0x00000100ff197807 */ /* 0x000fe20004800000 */
[----:B------:R-:W5:Y:S03]  /*03f0*/  LDG.E R21, desc[UR4][R2.64+0x64] ;  /* 0x0000640402157981 */ /* 0x000f66000c1e1900 */
[----:B------:R-:W-:-:S02]  /*0400*/  IADD3 R25, PT, PT, R25, R24, R23 ;  /* 0x0000001819197210 */ /* 0x000fc40007ffe017 */
[----:B------:R-:W5:Y:S04]  /*0410*/  LDG.E R23, desc[UR4][R2.64+0x6c] ;  /* 0x00006c0402177981 */ /* 0x000f68000c1e1900 */
[----:B------:R-:W5:Y:S01]  /*0420*/  LDG.E R24, desc[UR4][R2.64+0x70] ;  /* 0x0000700402187981 */ /* 0x000f62000c1e1900 */
[----:B------:R-:W-:-:S03]  /*0430*/  ISETP.NE.AND P1, PT, R20, RZ, PT ;  /* 0x000000ff1400720c */ /* 0x000fc60003f25270 */
[----:B------:R0:W5:Y:S01]  /*0440*/  LDG.E R20, desc[UR4][R2.64+0x74] ;  /* 0x0000740402147981 */ /* 0x000162000c1e1900 */
[----:B------:R-:W-:Y:S02]  /*0450*/  ISETP.NE.AND P2, PT, R5, RZ, PT ;  /* 0x000000ff0500720c */ /* 0x000fe40003f45270 */
[----:B------:R-:W-:Y:S02]  /*0460*/  SEL R28, RZ, 0x200, !P1 ;  /* 0x00000200ff1c7807 */ /* 0x000fe40004800000 */
[----:B------:R-:W-:Y:S02]  /*0470*/  ISETP.NE.AND P0, PT, R15, RZ, PT ;  /* 0x000000ff0f00720c */ /* 0x000fe40003f05270 */
[----:B------:R-:W-:Y:S02]  /*0480*/  ISETP.NE.AND P1, PT, R14, RZ, PT ;  /* 0x000000ff0e00720c */ /* 0x000fe40003f25270 */
[----:B------:R-:W-:Y:S02]  /*0490*/  SEL R5, RZ, 0x400, !P2 ;  /* 0x00000400ff057807 */ /* 0x000fe40005000000 */
[----:B------:R-:W-:-:S02]  /*04a0*/  SEL R14, RZ, 0x800, !P0 ;  /* 0x00000800ff0e7807 */ /* 0x000fc40004000000 */
[----:B------:R-:W-:Y:S02]  /*04b0*/  SEL R15, RZ, 0x1000, !P1 ;  /* 0x00001000ff0f7807 */ /* 0x000fe40004800000 */
[----:B------:R-:W-:Y:S02]  /*04c0*/  IADD3 R5, PT, PT, R5, R28, R25 ;  /* 0x0000001c05057210 */ /* 0x000fe40007ffe019 */
[----:B------:R-:W-:Y:S02]  /*04d0*/  ISETP.NE.AND P1, PT, R13, RZ, PT ;  /* 0x000000ff0d00720c */ /* 0x000fe40003f25270 */
[----:B------:R-:W-:Y:S02]  /*04e0*/  IADD3 R5, PT, PT, R15, R14, R5 ;  /* 0x0000000e0f057210 */ /* 0x000fe40007ffe005 */
[----:B0-----:R-:W-:Y:S02]  /*04f0*/  SEL R3, RZ, 0x4000, !P1 ;  /* 0x00004000ff037807 */ /* 0x001fe40004800000 */
[----:B------:R-:W-:Y:S01]  /*0500*/  ISETP.NE.AND P2, PT, R27, RZ, PT ;  /* 0x000000ff1b00720c */ /* 0x000fe20003f45270 */
[----:B------:R-:W0:Y:S01]  /*0510*/  LDCU UR4, c[0x0][0x2f8] ;  /* 0x00005f00ff0477ac */ /* 0x000e220008000800 */
[----:B------:R-:W1:Y:S01]  /*0520*/  LDCU UR5, c[0x0][0x2fc] ;  /* 0x00005f80ff0577ac */ /* 0x000e620008000800 */
[----:B--2---:R-:W-:-:S04]  /*0530*/  ISETP.NE.AND P0, PT, R12, RZ, PT ;  /* 0x000000ff0c00720c */ /* 0x004fc80003f05270 */
[----:B------:R-:W-:Y:S02]  /*0540*/  SEL R2, RZ, 0x2000, !P0 ;  /* 0x00002000ff027807 */ /* 0x000fe40004000000 */
[----:B---3--:R-:W-:Y:S02]  /*0550*/  ISETP.NE.AND P0, PT, R10, RZ, PT ;  /* 0x000000ff0a00720c */ /* 0x008fe40003f05270 */
[----:B----4-:R-:W-:Y:S02]  /*0560*/  ISETP.NE.AND P1, PT, R11, RZ, PT ;  /* 0x000000ff0b00720c */ /* 0x010fe40003f25270 */
[----:B------:R-:W-:Y:S02]  /*0570*/  IADD3 R2, PT, PT, R3, R2, R5 ;  /* 0x0000000203027210 */ /* 0x000fe40007ffe005 */
[----:B------:R-:W-:Y:S02]  /*0580*/  SEL R3, RZ, 0x8000, !P0 ;  /* 0x00008000ff037807 */ /* 0x000fe40004000000 */
[----:B------:R-:W-:-:S02]  /*0590*/  SEL R5, RZ, 0x10000, !P1 ;  /* 0x00010000ff057807 */ /* 0x000fc40004800000 */
[----:B------:R-:W-:Y:S02]  /*05a0*/  ISETP.NE.AND P1, PT, R9, RZ, PT ;  /* 0x000000ff0900720c */ /* 0x000fe40003f25270 */
[----:B-----5:R-:W-:Y:S02]  /*05b0*/  ISETP.NE.AND P0, PT, R8, RZ, PT ;  /* 0x000000ff0800720c */ /* 0x020fe40003f05270 */
[----:B------:R-:W-:Y:S02]  /*05c0*/  IADD3 R2, PT, PT, R5, R3, R2 ;  /* 0x0000000305027210 */ /* 0x000fe40007ffe002 */
[----:B------:R-:W-:Y:S02]  /*05d0*/  SEL R3, RZ, 0x20000, !P0 ;  /* 0x00020000ff037807 */ /* 0x000fe40004000000 */
[----:B------:R-:W-:Y:S02]  /*05e0*/  SEL R5, RZ, 0x40000, !P1 ;  /* 0x00040000ff057807 */ /* 0x000fe40004800000 */
[----:B------:R-:W-:-:S02]  /*05f0*/  ISETP.NE.AND P0, PT, R6, RZ, PT ;  /* 0x000000ff0600720c */ /* 0x000fc40003f05270 */
[----:B------:R-:W-:Y:S02]  /*0600*/  ISETP.NE.AND P1, PT, R7, RZ, PT ;  /* 0x000000ff0700720c */ /* 0x000fe40003f25270 */
[----:B------:R-:W-:Y:S02]  /*0610*/  IADD3 R2, PT, PT, R5, R3, R2 ;  /* 0x0000000305027210 */ /* 0x000fe40007ffe002 */
[----:B------:R-:W-:Y:S02]  /*0620*/  SEL R3, RZ, 0x80000, !P0 ;  /* 0x00080000ff037807 */ /* 0x000fe40004000000 */
[----:B------:R-:W-:Y:S02]  /*0630*/  SEL R5, RZ, 0x100000, !P1 ;  /* 0x00100000ff057807 */ /* 0x000fe40004800000 */
[----:B------:R-:W-:Y:S02]  /*0640*/  ISETP.NE.AND P0, PT, R18, RZ, PT ;  /* 0x000000ff1200720c */ /* 0x000fe40003f05270 */
[----:B------:R-:W-:-:S02]  /*0650*/  ISETP.NE.AND P1, PT, R19, RZ, PT ;  /* 0x000000ff1300720c */ /* 0x000fc40003f25270 */
[----:B------:R-:W-:Y:S02]  /*0660*/  IADD3 R2, PT, PT, R5, R3, R2 ;  /* 0x0000000305027210 */ /* 0x000fe40007ffe002 */
[----:B------:R-:W-:Y:S02]  /*0670*/  SEL R3, RZ, 0x200000, !P0 ;  /* 0x00200000ff037807 */ /* 0x000fe40004000000 */
[----:B------:R-:W-:Y:S02]  /*0680*/  SEL R5, RZ, 0x400000, !P1 ;  /* 0x00400000ff057807 */ /* 0x000fe40004800000 */
[----:B------:R-:W-:Y:S02]  /*0690*/  ISETP.NE.AND P0, PT, R16, RZ, PT ;  /* 0x000000ff1000720c */ /* 0x000fe40003f05270 */
[----:B------:R-:W-:Y:S02]  /*06a0*/  ISETP.NE.AND P1, PT, R17, RZ, PT ;  /* 0x000000ff1100720c */ /* 0x000fe40003f25270 */
[----:B------:R-:W-:-:S02]  /*06b0*/  IADD3 R2, PT, PT, R5, R3, R2 ;  /* 0x0000000305027210 */ /* 0x000fc40007ffe002 */
[----:B------:R-:W-:Y:S02]  /*06c0*/  SEL R3, RZ, 0x800000, !P0 ;  /* 0x00800000ff037807 */ /* 0x000fe40004000000 */
[----:B------:R-:W-:Y:S02]  /*06d0*/  SEL R5, RZ, 0x1000000, !P1 ;  /* 0x01000000ff057807 */ /* 0x000fe40004800000 */
[----:B------:R-:W-:Y:S02]  /*06e0*/  ISETP.NE.AND P0, PT, R21, RZ, PT ;  /* 0x000000ff1500720c */ /* 0x000fe40003f05270 */
[----:B------:R-:W-:Y:S02]  /*06f0*/  ISETP.NE.AND P1, PT, R22, RZ, PT ;  /* 0x000000ff1600720c */ /* 0x000fe40003f25270 */
[----:B------:R-:W-:Y:S02]  /*0700*/  IADD3 R2, PT, PT, R5, R3, R2 ;  /* 0x0000000305027210 */ /* 0x000fe40007ffe002 */
[----:B------:R-:W-:-:S02]  /*0710*/  SEL R3, RZ, 0x2000000, !P0 ;  /* 0x02000000ff037807 */ /* 0x000fc40004000000 */
[----:B------:R-:W-:Y:S02]  /*0720*/  SEL R5, RZ, 0x4000000, !P1 ;  /* 0x04000000ff057807 */ /* 0x000fe40004800000 */
[----:B------:R-:W-:Y:S02]  /*0730*/  ISETP.NE.AND P0, PT, R23, RZ, PT ;  /* 0x000000ff1700720c */ /* 0x000fe40003f05270 */
[----:B------:R-:W-:Y:S02]  /*0740*/  ISETP.NE.AND P1, PT, R24, RZ, PT ;  /* 0x000000ff1800720c */ /* 0x000fe40003f25270 */
[----:B------:R-:W-:Y:S02]  /*0750*/  IADD3 R2, PT, PT, R5, R3, R2 ;  /* 0x0000000305027210 */ /* 0x000fe40007ffe002 */
[----:B------:R-:W-:Y:S02]  /*0760*/  SEL R3, RZ, 0x8000000, !P0 ;  /* 0x08000000ff037807 */ /* 0x000fe40004000000 */
[----:B------:R-:W-:-:S02]  /*0770*/  SEL R5, RZ, 0x10000000, !P1 ;  /* 0x10000000ff057807 */ /* 0x000fc40004800000 */
[----:B------:R-:W-:Y:S02]  /*0780*/  ISETP.NE.AND P0, PT, R20, RZ, PT ;  /* 0x000000ff1400720c */ /* 0x000fe40003f05270 */
[----:B------:R-:W-:Y:S02]  /*0790*/  ISETP.NE.AND P1, PT, R26, RZ, PT ;  /* 0x000000ff1a00720c */ /* 0x000fe40003f25270 */
[----:B------:R-:W-:Y:S02]  /*07a0*/  IADD3 R2, PT, PT, R5, R3, R2 ;  /* 0x0000000305027210 */ /* 0x000fe40007ffe002 */
[----:B------:R-:W-:Y:S02]  /*07b0*/  SEL R3, RZ, 0x20000000, !P0 ;  /* 0x20000000ff037807 */ /* 0x000fe40004000000 */
[----:B------:R-:W-:Y:S02]  /*07c0*/  SEL R5, RZ, 0x40000000, !P1 ;  /* 0x40000000ff057807 */ /* 0x000fe40004800000 */
[----:B------:R-:W-:-:S02]  /*07d0*/  SEL R7, RZ, 0x80000000, !P2 ;  /* 0x80000000ff077807 */ /* 0x000fc40005000000 */
[----:B------:R-:W-:Y:S01]  /*07e0*/  IADD3 R2, PT, PT, R5, R3, R2 ;  /* 0x0000000305027210 */ /* 0x000fe20007ffe002 */
[----:B------:R-:W-:-:S04]  /*07f0*/  IMAD.MOV.U32 R3, RZ, RZ, 0x1 ;  /* 0x00000001ff037424 */ /* 0x000fc800078e00ff */
[----:B------:R-:W-:Y:S01]  /*0800*/  IMAD.IADD R2, R2, 0x1, R7 ;  /* 0x0000000102027824 */ /* 0x000fe200078e0207 */
[----:B------:R-:W-:-:S04]  /*0810*/  SHF.L.U32 R3, R3, R0, RZ ;  /* 0x0000000003037219 */ /* 0x000fc800000006ff */
[----:B------:R-:W-:-:S04]  /*0820*/  LOP3.LUT P0, RZ, R2, R3, RZ, 0xc0, !PT ;  /* 0x0000000302ff7212 */ /* 0x000fc8000780c0ff */
[----:B------:R-:W-:Y:S02]  /*0830*/  ISETP.NE.OR P0, PT, R4, 0x1, P0 ;  /* 0x000000010400780c */ /* 0x000fe40000705670 */
[----:B0-----:R-:W-:-:S05]  /*0840*/  IADD3 R6, P1, PT, R1, UR4, RZ ;  /* 0x0000000401067c10 */ /* 0x001fca000ff3e0ff */
[----:B-1----:R-:W-:-:S06]  /*0850*/  IMAD.X R7, RZ, RZ, UR5, P1 ;  /* 0x00000005ff077e24 */ /* 0x002fcc00088e06ff */
[----:B------:R-:W-:Y:S05]  /*0860*/  @P0 EXIT ;  /* 0x000000000000094d */ /* 0x000fea0003800000 */
[----:B------:R-:W-:Y:S01]  /*0870*/  MOV R2, 0x0 ;  /* 0x0000000000027802 */ /* 0x000fe20000000f00 */
[----:B------:R0:W-:Y:S01]  /*0880*/  STL [R1], R0 ;  /* 0x0000000001007387 */ /* 0x0001e20000100800 */
[----:B------:R-:W1:Y:S04]  /*0890*/  LDCU.64 UR4, c[0x4][0x50] ;  /* 0x01000a00ff0477ac */ /* 0x000e680008000a00 */
[----:B------:R-:W2:Y:S01]  /*08a0*/  LDC.64 R2, c[0x4][R2] ;  /* 0x0100000002027b82 */ /* 0x000ea20000000a00 */
[----:B-1----:R-:W-:Y:S02]  /*08b0*/  IMAD.U32 R4, RZ, RZ, UR4 ;  /* 0x00000004ff047e24 */ /* 0x002fe4000f8e00ff */
[----:B0-----:R-:W-:-:S07]  /*08c0*/  IMAD.U32 R5, RZ, RZ, UR5 ;  /* 0x00000005ff057e24 */ /* 0x001fce000f8e00ff */
[----:B------:R-:W-:-:S07]  /*08d0*/  LEPC R20, `(.L_x_10) ;  /* 0x000000001014794e */ /* 0x000fce0000000000 */
[----:B--2---:R-:W-:Y:S05]  /*08e0*/  CALL.ABS.NOINC R2 ;  /* 0x0000000002007343 */ /* 0x004fea0003c00000 */
.L_x_10:
[----:B------:R-:W-:Y:S05]  /*08f0*/  EXIT ;  /* 0x000000000000794d */ /* 0x000fea0003800000 */
.L_x_11:
        /* <DEDUP_REMOVED lines=16> */
.L_x_38:


//--------------------- .text._Z29test_ballot_sync_default_fourv --------------------------
	.section	.text._Z29test_ballot_sync_default_fourv,"ax",@progbits
	.align	128
        .global         _Z29test_ballot_sync_default_fourv
        .type           _Z29test_ballot_sync_default_fourv,@function
        .size           _Z29test_ballot_sync_default_fourv,(.L_x_39 - _Z29test_ballot_sync_default_fourv)
        .other          _Z29test_ballot_sync_default_fourv,@"STO_CUDA_ENTRY STV_DEFAULT"
_Z29test_ballot_sync_default_fourv:
.text._Z29test_ballot_sync_default_fourv:
[----:B------:R-:W0:Y:S01]  /*0000*/  LDC R1, c[0x0][0x37c] ;  /* 0x0000df00ff017b82 */ /* 0x000e220000000800 */
[----:B------:R-:W1:Y:S01]  /*0010*/  S2R R8, SR_TID.X ;  /* 0x0000000000087919 */ /* 0x000e620000002100 */
[----:B------:R-:W-:Y:S01]  /*0020*/  IMAD.MOV.U32 R3, RZ, RZ, 0x1 ;  /* 0x00000001ff037424 */ /* 0x000fe200078e00ff */
[----:B------:R-:W2:Y:S01]  /*0030*/  LDCU UR4, c[0x0][0x2f8] ;  /* 0x00005f00ff0477ac */ /* 0x000ea20008000800 */
[----:B0-----:R-:W-:Y:S01]  /*0040*/  VIADD R1, R1, 0xfffffff8 ;  /* 0xfffffff801017836 */ /* 0x001fe20000000000 */
[----:B------:R-:W0:Y:S04]  /*0050*/  LDCU UR5, c[0x0][0x2fc] ;  /* 0x00005f80ff0577ac */ /* 0x000e280008000800 */
[----:B--2---:R-:W-:-:S05]  /*0060*/  IADD3 R6, P1, PT, R1, UR4, RZ ;  /* 0x0000000401067c10 */ /* 0x004fca000ff3e0ff */
[----:B0-----:R-:W-:Y:S01]  /*0070*/  IMAD.X R7, RZ, RZ, UR5, P1 ;  /* 0x00000005ff077e24 */ /* 0x001fe200088e06ff */
[----:B-1----:R-:W-:Y:S02]  /*0080*/  LOP3.LUT P0, R2, R8, 0x3, RZ, 0xc0, !PT ;  /* 0x0000000308027812 */ /* 0x002fe4000780c0ff */
[----:B------:R-:W-:-:S11]  /*0090*/  SHF.L.U32 R3, R3, R8, RZ ;  /* 0x0000000803037219 */ /* 0x000fd600000006ff */
[----:B------:R-:W-:-:S04]  /*00a0*/  VOTE.ANY R0, PT, P0 ;  /* 0x0000000000007806 */ /* 0x000fc800000e0100 */
[----:B------:R-:W-:-:S04]  /*00b0*/  LOP3.LUT P0, RZ, R0, R3, RZ, 0xc0, !PT ;  /* 0x0000000300ff7212 */ /* 0x000fc8000780c0ff */
[----:B------:R-:W-:-:S13]  /*00c0*/  ISETP.NE.OR P0, PT, R2, 0x1, P0 ;  /* 0x000000010200780c */ /* 0x000fda0000705670 */
[----:B------:R-:W-:Y:S05]  /*00d0*/  @P0 EXIT ;  /* 0x000000000000094d */ /* 0x000fea0003800000 */
        /* <DEDUP_REMOVED lines=8> */
.L_x_12:
[----:B------:R-:W-:Y:S05]  /*0160*/  EXIT ;  /* 0x000000000000794d */ /* 0x000fea0003800000 */
.L_x_13:
        /* <DEDUP_REMOVED lines=9> */
.L_x_39:


//--------------------- .text._Z27test_ballot_sync_custom_twov --------------------------
	.section	.text._Z27test_ballot_sync_custom_twov,"ax",@progbits
	.align	128
        .global         _Z27test_ballot_sync_custom_twov
        .type           _Z27test_ballot_sync_custom_twov,@function
        .size           _Z27test_ballot_sync_custom_twov,(.L_x_40 - _Z27test_ballot_sync_custom_twov)
        .other          _Z27test_ballot_sync_custom_twov,@"STO_CUDA_ENTRY STV_DEFAULT"
_Z27test_ballot_sync_custom_twov:
.text._Z27test_ballot_sync_custom_twov:
[----:B------:R-:W0:Y:S01]  /*0000*/  LDC R1, c[0x0][0x37c] ;  /* 0x0000df00ff017b82 */ /* 0x000e220000000800 */
[----:B------:R-:W1:Y:S01]  /*0010*/  S2R R8, SR_TID.X ;  /* 0x0000000000087919 */ /* 0x000e620000002100 */
[----:B------:R-:W-:Y:S01]  /*0020*/  IMAD.MOV.U32 R3, RZ, RZ, 0x1 ;  /* 0x00000001ff037424 */ /* 0x000fe200078e00ff */
[----:B------:R-:W2:Y:S01]  /*0030*/  LDCU UR4, c[0x0][0x2f8] ;  /* 0x00005f00ff0477ac */ /* 0x000ea20008000800 */
[----:B0-----:R-:W-:Y:S01]  /*0040*/  VIADD R1, R1, 0xfffffff8 ;  /* 0xfffffff801017836 */ /* 0x001fe20000000000 */
[----:B------:R-:W0:Y:S01]  /*0050*/  LDCU UR5, c[0x0][0x2fc] ;  /* 0x00005f80ff0577ac */ /* 0x000e220008000800 */
[----:B-1----:R-:W-:Y:S02]  /*0060*/  LOP3.LUT P0, R0, R8, 0x1, RZ, 0xc0, !PT ;  /* 0x0000000108007812 */ /* 0x002fe4000780c0ff */
[----:B------:R-:W-:Y:S02]  /*0070*/  SHF.L.U32 R3, R3, R8, RZ ;  /* 0x0000000803037219 */ /* 0x000fe400000006ff */
[----:B------:R-:W-:-:S13]  /*0080*/  ISETP.NE.U32.AND P1, PT, R0, 0x1, PT ;  /* 0x000000010000780c */ /* 0x000fda0003f25070 */
[----:B------:R-:W-:-:S04]  /*0090*/  VOTE.ANY R0, PT, !P1 ;  /* 0x0000000000007806 */ /* 0x000fc800048e0100 */
[----:B------:R-:W-:-:S04]  /*00a0*/  LOP3.LUT P1, RZ, R0, R3, RZ, 0xc0, !PT ;  /* 0x0000000300ff7212 */ /* 0x000fc8000782c0ff */
[----:B------:R-:W-:Y:S02]  /*00b0*/  PLOP3.LUT P0, PT, P0, P1, PT, 0x8f, 0xf8 ;  /* 0x0000000000f8781c */ /* 0x000fe40000703177 */
[----:B--2---:R-:W-:-:S05]  /*00c0*/  IADD3 R6, P1, PT, R1, UR4, RZ ;  /* 0x0000000401067c10 */ /* 0x004fca000ff3e0ff */
[----:B0-----:R-:W-:-:S06]  /*00d0*/  IMAD.X R7, RZ, RZ, UR5, P1 ;  /* 0x00000005ff077e24 */ /* 0x001fcc00088e06ff */
        /* <DEDUP_REMOVED lines=9> */
.L_x_14:
[----:B------:R-:W-:Y:S05]  /*0170*/  EXIT ;  /* 0x000000000000794d */ /* 0x000fea0003800000 */
.L_x_15:
        /* <DEDUP_REMOVED lines=16> */
.L_x_40:


//--------------------- .text._Z28test_ballot_sync_default_twov --------------------------
	.section	.text._Z28test_ballot_sync_default_twov,"ax",@progbits
	.align	128
        .global         _Z28test_ballot_sync_default_twov
        .type           _Z28test_ballot_sync_default_twov,@function
        .size           _Z28test_ballot_sync_default_twov,(.L_x_41 - _Z28test_ballot_sync_default_twov)
        .other          _Z28test_ballot_sync_default_twov,@"STO_CUDA_ENTRY STV_DEFAULT"
_Z28test_ballot_sync_default_twov:
.text._Z28test_ballot_sync_default_twov:
        /* <DEDUP_REMOVED lines=23> */
.L_x_16:
[----:B------:R-:W-:Y:S05]  /*0170*/  EXIT ;  /* 0x000000000000794d */ /* 0x000fea0003800000 */
.L_x_17:
        /* <DEDUP_REMOVED lines=16> */
.L_x_41:


//--------------------- .text._Z25test_any_sync_custom_fourv --------------------------
	.section	.text._Z25test_any_sync_custom_fourv,"ax",@progbits
	.align	128
        .global         _Z25test_any_sync_custom_fourv
        .type           _Z25test_any_sync_custom_fourv,@function
        .size           _Z25test_any_sync_custom_fourv,(.L_x_42 - _Z25test_any_sync_custom_fourv)
        .other          _Z25test_any_sync_custom_fourv,@"STO_CUDA_ENTRY STV_DEFAULT"
_Z25test_any_sync_custom_fourv:
.text._Z25test_any_sync_custom_fourv:
        /* <DEDUP_REMOVED lines=12> */
[----:B0-----:R0:W-:Y:S04]  /*00c0*/  STG.E desc[UR4][R4.64], R7 ;  /* 0x0000000704007986 */ /* 0x0011e8000c101904 */
[----:B------:R0:W-:Y:S04]  /*00d0*/  STG.E.U8 desc[UR4][R8.64], R10 ;  /* 0x0000000a08007986 */ /* 0x0001e8000c101104 */
[----:B---3--:R-:W2:Y:S01]  /*00e0*/  LDG.E R6, desc[UR4][R2.64] ;  /* 0x0000000402067981 */ /* 0x008ea2000c1e1900 */
[----:B------:R-:W1:Y:S01]  /*00f0*/  LDCU UR6, c[0x0][0x2f8] ;  /* 0x00005f00ff0677ac */ /* 0x000e620008000800 */
[----:B--2---:R-:W-:-:S02]  /*0100*/  ISETP.NE.AND P1, PT, R6, RZ, PT ;  /* 0x000000ff0600720c */ /* 0x004fc40003f25270 */
[----:B-1----:R-:W-:-:S11]  /*0110*/  IADD3 R6, P0, PT, R1, UR6, RZ ;  /* 0x0000000601067c10 */ /* 0x002fd6000ff1e0ff */
[----:B0-----:R-:W-:Y:S05]  /*0120*/  @P1 EXIT ;  /* 0x000000000000194d */ /* 0x001fea0003800000 */
[----:B------:R-:W2:Y:S02]  /*0130*/  LDG.E R4, desc[UR4][R2.64+0x4] ;  /* 0x0000040402047981 */ /* 0x000ea4000c1e1900 */
[----:B--2---:R-:W-:-:S13]  /*0140*/  ISETP.NE.AND P1, PT, R4, RZ, PT ;  /* 0x000000ff0400720c */ /* 0x004fda0003f25270 */
[----:B------:R-:W-:Y:S05]  /*0150*/  @P1 EXIT ;  /* 0x000000000000194d */ /* 0x000fea0003800000 */
        /* <DEDUP_REMOVED lines=87> */
[----:B------:R-:W2:Y:S01]  /*06d0*/  LDG.E R2, desc[UR4][R2.64+0x7c] ;  /* 0x00007c0402027981 */ /* 0x000ea2000c1e1900 */
[----:B------:R-:W0:Y:S01]  /*06e0*/  LDCU UR4, c[0x0][0x2fc] ;  /* 0x00005f80ff0477ac */ /* 0x000e220008000800 */
[----:B--2---:R-:W-:-:S13]  /*06f0*/  ISETP.NE.AND P1, PT, R2, RZ, PT ;  /* 0x000000ff0200720c */ /* 0x004fda0003f25270 */
[----:B0-----:R-:W-:Y:S05]  /*0700*/  @P1 EXIT ;  /* 0x000000000000194d */ /* 0x001fea0003800000 */
[----:B------:R-:W-:Y:S01]  /*0710*/  MOV R2, 0x0 ;  /* 0x0000000000027802 */ /* 0x000fe20000000f00 */
[----:B------:R0:W-:Y:S01]  /*0720*/  STL [R1], R0 ;  /* 0x0000000001007387 */ /* 0x0001e20000100800 */
[----:B------:R-:W1:Y:S01]  /*0730*/  LDCU.64 UR6, c[0x4][0x50] ;  /* 0x01000a00ff0677ac */ /* 0x000e620008000a00 */
[----:B------:R-:W-:-:S03]  /*0740*/  IMAD.X R7, RZ, RZ, UR4, P0 ;  /* 0x00000004ff077e24 */ /* 0x000fc600080e06ff */
[----:B------:R-:W2:Y:S01]  /*0750*/  LDC.64 R2, c[0x4][R2] ;  /* 0x0100000002027b82 */ /* 0x000ea20000000a00 */
[----:B-1----:R-:W-:Y:S02]  /*0760*/  IMAD.U32 R4, RZ, RZ, UR6 ;  /* 0x00000006ff047e24 */ /* 0x002fe4000f8e00ff */
[----:B0-----:R-:W-:-:S07]  /*0770*/  IMAD.U32 R5, RZ, RZ, UR7 ;  /* 0x00000007ff057e24 */ /* 0x001fce000f8e00ff */
[----:B------:R-:W-:-:S07]  /*0780*/  LEPC R20, `(.L_x_18) ;  /* 0x000000001014794e */ /* 0x000fce0000000000 */
[----:B--2---:R-:W-:Y:S05]  /*0790*/  CALL.ABS.NOINC R2 ;  /* 0x0000000002007343 */ /* 0x004fea0003c00000 */
.L_x_18:
[----:B------:R-:W-:Y:S05]  /*07a0*/  EXIT ;  /* 0x000000000000794d */ /* 0x000fea0003800000 */
.L_x_19:
        /* <DEDUP_REMOVED lines=13> */
.L_x_42:


//--------------------- .text._Z26test_any_sync_default_fourv --------------------------
	.section	.text._Z26test_any_sync_default_fourv,"ax",@progbits
	.align	128
        .global         _Z26test_any_sync_default_fourv
        .type           _Z26test_any_sync_default_fourv,@function
        .size           _Z26test_any_sync_default_fourv,(.L_x_43 - _Z26test_any_sync_default_fourv)
        .other          _Z26test_any_sync_default_fourv,@"STO_CUDA_ENTRY STV_DEFAULT"
_Z26test_any_sync_default_fourv:
.text._Z26test_any_sync_default_fourv:
        /* <DEDUP_REMOVED lines=122> */
.L_x_20:
[----:B------:R-:W-:Y:S05]  /*07a0*/  EXIT ;  /* 0x000000000000794d */ /* 0x000fea0003800000 */
.L_x_21:
        /* <DEDUP_REMOVED lines=13> */
.L_x_43:


//--------------------- .text._Z24test_any_sync_custom_twov --------------------------
	.section	.text._Z24test_any_sync_custom_twov,"ax",@progbits
	.align	128
        .global         _Z24test_any_sync_custom_twov
        .type           _Z24test_any_sync_custom_twov,@function
        .size           _Z24test_any_sync_custom_twov,(.L_x_44 - _Z24test_any_sync_custom_twov)
        .other          _Z24test_any_sync_custom_twov,@"STO_CUDA_ENTRY STV_DEFAULT"
_Z24test_any_sync_custom_twov:
.text._Z24test_any_sync_custom_twov:
[----:B------:R-:W0:Y:S01]  /*0000*/  LDC R1, c[0x0][0x37c] ;  /* 0x0000df00ff017b82 */ /* 0x000e220000000800 */
[----:B------:R-:W1:Y:S01]  /*0010*/  S2R R8, SR_TID.X ;  /* 0x0000000000087919 */ /* 0x000e620000002100 */
[----:B------:R-:W2:Y:S01]  /*0020*/  LDCU UR4, c[0x0][0x2f8] ;  /* 0x00005f00ff0477ac */ /* 0x000ea20008000800 */
[----:B0-----:R-:W-:Y:S01]  /*0030*/  VIADD R1, R1, 0xfffffff8 ;  /* 0xfffffff801017836 */ /* 0x001fe20000000000 */
[----:B------:R-:W0:Y:S04]  /*0040*/  LDCU UR5, c[0x0][0x2fc] ;  /* 0x00005f80ff0577ac */ /* 0x000e280008000800 */
[----:B--2---:R-:W-:Y:S02]  /*0050*/  IADD3 R6, P1, PT, R1, UR4, RZ ;  /* 0x0000000401067c10 */ /* 0x004fe4000ff3e0ff */
[----:B-1----:R-:W-:-:S04]  /*0060*/  LOP3.LUT R0, R8, 0x1, RZ, 0xc0, !PT ;  /* 0x0000000108007812 */ /* 0x002fc800078ec0ff */
[----:B------:R-:W-:-:S13]  /*0070*/  ISETP.NE.U32.AND P0, PT, R0, 0x1, PT ;  /* 0x000000010000780c */ /* 0x000fda0003f05070 */
[----:B------:R-:W-:-:S13]  /*0080*/  VOTE.ANY P0, !P0 ;  /* 0x0000000000ff7806 */ /* 0x000fda0004000100 */
[----:B0-----:R-:W-:Y:S05]  /*0090*/  @P0 EXIT ;  /* 0x000000000000094d */ /* 0x001fea0003800000 */
[----:B------:R-:W-:Y:S01]  /*00a0*/  MOV R0, 0x0 ;  /* 0x0000000000007802 */ /* 0x000fe20000000f00 */
[----:B------:R0:W-:Y:S01]  /*00b0*/  STL [R1], R8 ;  /* 0x0000000801007387 */ /* 0x0001e20000100800 */
[----:B------:R-:W1:Y:S01]  /*00c0*/  LDCU.64 UR6, c[0x4][0x50] ;  /* 0x01000a00ff0677ac */ /* 0x000e620008000a00 */
[----:B------:R-:W-:Y:S01]  /*00d0*/  IMAD.X R7, RZ, RZ, UR5, P1 ;  /* 0x00000005ff077e24 */ /* 0x000fe200088e06ff */
[----:B------:R0:W2:Y:S01]  /*00e0*/  LDC.64 R2, c[0x4][R0] ;  /* 0x0100000000027b82 */ /* 0x0000a20000000a00 */
[----:B-1----:R-:W-:Y:S02]  /*00f0*/  IMAD.U32 R4, RZ, RZ, UR6 ;  /* 0x00000006ff047e24 */ /* 0x002fe4000f8e00ff */
[----:B0-----:R-:W-:-:S07]  /*0100*/  IMAD.U32 R5, RZ, RZ, UR7 ;  /* 0x00000007ff057e24 */ /* 0x001fce000f8e00ff */
[----:B------:R-:W-:-:S07]  /*0110*/  LEPC R20, `(.L_x_22) ;  /* 0x000000001014794e */ /* 0x000fce0000000000 */
[----:B--2---:R-:W-:Y:S05]  /*0120*/  CALL.ABS.NOINC R2 ;  /* 0x0000000002007343 */ /* 0x004fea0003c00000 */
.L_x_22:
[----:B------:R-:W-:Y:S05]  /*0130*/  EXIT ;  /* 0x000000000000794d */ /* 0x000fea0003800000 */
.L_x_23:
        /* <DEDUP_REMOVED lines=12> */
.L_x_44:


//--------------------- .text._Z25test_any_sync_default_twov --------------------------
	.section	.text._Z25test_any_sync_default_twov,"ax",@progbits
	.align	128
        .global         _Z25test_any_sync_default_twov
        .type           _Z25test_any_sync_default_twov,@function
        .size           _Z25test_any_sync_default_twov,(.L_x_45 - _Z25test_any_sync_default_twov)
        .other          _Z25test_any_sync_default_twov,@"STO_CUDA_ENTRY STV_DEFAULT"
_Z25test_any_sync_default_twov:
.text._Z25test_any_sync_default_twov:
        /* <DEDUP_REMOVED lines=19> */
.L_x_24:
[----:B------:R-:W-:Y:S05]  /*0130*/  EXIT ;  /* 0x000000000000794d */ /* 0x000fea0003800000 */
.L_x_25:
        /* <DEDUP_REMOVED lines=12> */
.L_x_45:


//--------------------- .text._Z25test_all_sync_custom_failv --------------------------
	.section	.text._Z25test_all_sync_custom_failv,"ax",@progbits
	.align	128
        .global         _Z25test_all_sync_custom_failv
        .type           _Z25test_all_sync_custom_failv,@function
        .size           _Z25test_all_sync_custom_failv,(.L_x_46 - _Z25test_all_sync_custom_failv)
        .other          _Z25test_all_sync_custom_failv,@"STO_CUDA_ENTRY STV_DEFAULT"
_Z25test_all_sync_custom_failv:
.text._Z25test_all_sync_custom_failv:
        /* <DEDUP_REMOVED lines=14> */
[----:B---3--:R-:W2:Y:S04]  /*00e0*/  LDG.E R24, desc[UR4][R2.64] ;  /* 0x0000000402187981 */ /* 0x008ea8000c1e1900 */
[----:B------:R-:W2:Y:S04]  /*00f0*/  LDG.E R25, desc[UR4][R2.64+0x4] ;  /* 0x0000040402197981 */ /* 0x000ea8000c1e1900 */
[----:B------:R-:W2:Y:S04]  /*0100*/  LDG.E R26, desc[UR4][R2.64+0x8] ;  /* 0x00000804021a7981 */ /* 0x000ea8000c1e1900 */
[----:B------:R-:W3:Y:S04]  /*0110*/  LDG.E R27, desc[UR4][R2.64+0xc] ;  /* 0x00000c04021b7981 */ /* 0x000ee8000c1e1900 */
[----:B------:R-:W3:Y:S04]  /*0120*/  LDG.E R28, desc[UR4][R2.64+0x10] ;  /* 0x00001004021c7981 */ /* 0x000ee8000c1e1900 */
[----:B------:R-:W4:Y:S04]  /*0130*/  LDG.E R22, desc[UR4][R2.64+0x14] ;  /* 0x0000140402167981 */ /* 0x000f28000c1e1900 */
        /* <DEDUP_REMOVED lines=14> */
[----:B-1----:R-:W5:Y:S04]  /*0220*/  LDG.E R8, desc[UR4][R2.64+0x50] ;  /* 0x0000500402087981 */ /* 0x002f68000c1e1900 */
[----:B------:R-:W5:Y:S04]  /*0230*/  LDG.E R7, desc[UR4][R2.64+0x54] ;  /* 0x0000540402077981 */ /* 0x000f68000c1e1900 */
[----:B------:R-:W5:Y:S04]  /*0240*/  LDG.E R6, desc[UR4][R2.64+0x58] ;  /* 0x0000580402067981 */ /* 0x000f68000c1e1900 */
[----:B------:R-:W5:Y:S04]  /*0250*/  LDG.E R5, desc[UR4][R2.64+0x5c] ;  /* 0x00005c0402057981 */ /* 0x000f68000c1e1900 */
[----:B------:R-:W5:Y:S01]  /*0260*/  LDG.E R4, desc[UR4][R2.64+0x60] ;  /* 0x0000600402047981 */ /* 0x000f62000c1e1900 */
[----:B--2---:R-:W-:-:S03]  /*0270*/  LOP3.LUT R24, R26, R24, R25, 0x80, !PT ;  /* 0x000000181a187212 */ /* 0x004fc600078e8019 */
[----:B------:R-:W2:Y:S04]  /*0280*/  LDG.E R25, desc[UR4][R2.64+0x6c] ;  /* 0x00006c0402197981 */ /* 0x000ea8000c1e1900 */
[----:B------:R-:W2:Y:S01]  /*0290*/  LDG.E R26, desc[UR4][R2.64+0x7c] ;  /* 0x00007c04021a7981 */ /* 0x000ea2000c1e1900 */
[----:B---3--:R-:W-:-:S04]  /*02a0*/  LOP3.LUT R24, R28, R24, R27, 0x80, !PT ;  /* 0x000000181c187212 */ /* 0x008fc800078e801b */
[----:B----4-:R-:W-:Y:S02]  /*02b0*/  LOP3.LUT R24, R23, R24, R22, 0x80, !PT ;  /* 0x0000001817187212 */ /* 0x010fe400078e8016 */
[----:B------:R-:W3:Y:S04]  /*02c0*/  LDG.E R23, desc[UR4][R2.64+0x64] ;  /* 0x0000640402177981 */ /* 0x000ee8000c1e1900 */
[----:B------:R-:W3:Y:S01]  /*02d0*/  LDG.E R22, desc[UR4][R2.64+0x68] ;  /* 0x0000680402167981 */ /* 0x000ee2000c1e1900 */
[----:B-----5:R-:W-:-:S03]  /*02e0*/  LOP3.LUT R27, R21, R24, R20, 0x80, !PT ;  /* 0x00000018151b7212 */ /* 0x020fc600078e8014 */
[----:B------:R-:W2:Y:S04]  /*02f0*/  LDG.E R24, desc[UR4][R2.64+0x70] ;  /* 0x0000700402187981 */ /* 0x000ea8000c1e1900 */
[----:B------:R-:W4:Y:S04]  /*0300*/  LDG.E R21, desc[UR4][R2.64+0x74] ;  /* 0x0000740402157981 */ /* 0x000f28000c1e1900 */
[----:B------:R-:W4:Y:S01]  /*0310*/  LDG.E R20, desc[UR4][R2.64+0x78] ;  /* 0x0000780402147981 */ /* 0x000f22000c1e1900 */
[----:B------:R-:W-:-:S04]  /*0320*/  LOP3.LUT R18, R18, R27, R19, 0x80, !PT ;  /* 0x0000001b12127212 */ /* 0x000fc800078e8013 */
[----:B------:R-:W-:-:S04]  /*0330*/  LOP3.LUT R16, R16, R18, R17, 0x80, !PT ;  /* 0x0000001210107212 */ /* 0x000fc800078e8011 */
[----:B------:R-:W-:-:S04]  /*0340*/  LOP3.LUT R14, R14, R16, R15, 0x80, !PT ;  /* 0x000000100e0e7212 */ /* 0x000fc800078e800f */
[----:B------:R-:W-:-:S04]  /*0350*/  LOP3.LUT R12, R12, R14, R13, 0x80, !PT ;  /* 0x0000000e0c0c7212 */ /* 0x000fc800078e800d */
[----:B------:R-:W-:-:S04]  /*0360*/  LOP3.LUT R10, R10, R12, R11, 0x80, !PT ;  /* 0x0000000c0a0a7212 */ /* 0x000fc800078e800b */
[----:B------:R-:W-:-:S04]  /*0370*/  LOP3.LUT R8, R8, R10, R9, 0x80, !PT ;  /* 0x0000000a08087212 */ /* 0x000fc800078e8009 */
[----:B------:R-:W-:-:S04]  /*0380*/  LOP3.LUT R6, R6, R8, R7, 0x80, !PT ;  /* 0x0000000806067212 */ /* 0x000fc800078e8007 */
[----:B------:R-:W-:Y:S01]  /*0390*/  LOP3.LUT R4, R4, R6, R5, 0x80, !PT ;  /* 0x0000000604047212 */ /* 0x000fe200078e8005 */
[----:B------:R-:W0:Y:S01]  /*03a0*/  LDCU UR4, c[0x0][0x2f8] ;  /* 0x00005f00ff0477ac */ /* 0x000e220008000800 */
[----:B------:R-:W1:Y:S01]  /*03b0*/  LDCU UR5, c[0x0][0x2fc] ;  /* 0x00005f80ff0577ac */ /* 0x000e620008000800 */
[----:B0-----:R-:W-:Y:S02]  /*03c0*/  IADD3 R6, P1, PT, R1, UR4, RZ ;  /* 0x0000000401067c10 */ /* 0x001fe4000ff3e0ff */
[----:B---3--:R-:W-:-:S04]  /*03d0*/  LOP3.LUT R4, R22, R4, R23, 0x80, !PT ;  /* 0x0000000416047212 */ /* 0x008fc800078e8017 */
[----:B--2---:R-:W-:-:S04]  /*03e0*/  LOP3.LUT R4, R24, R4, R25, 0x80, !PT ;  /* 0x0000000418047212 */ /* 0x004fc800078e8019 */
[----:B----4-:R-:W-:-:S04]  /*03f0*/  LOP3.LUT R21, R20, R4, R21, 0x80, !PT ;  /* 0x0000000414157212 */ /* 0x010fc800078e8015 */
[----:B------:R-:W-:-:S04]  /*0400*/  LOP3.LUT R21, R21, 0x1, R26, 0x80, !PT ;  /* 0x0000000115157812 */ /* 0x000fc800078e801a */
[----:B------:R-:W-:-:S13]  /*0410*/  ISETP.NE.U32.AND P0, PT, R21, 0x1, PT ;  /* 0x000000011500780c */ /* 0x000fda0003f05070 */
[----:B-1----:R-:W-:Y:S05]  /*0420*/  @P0 EXIT ;  /* 0x000000000000094d */ /* 0x002fea0003800000 */
        /* <DEDUP_REMOVED lines=9> */
.L_x_26:
[----:B------:R-:W-:Y:S05]  /*04c0*/  EXIT ;  /* 0x000000000000794d */ /* 0x000fea0003800000 */
.L_x_27:
        /* <DEDUP_REMOVED lines=11> */
.L_x_46:


//--------------------- .text._Z26test_all_sync_default_failv --------------------------
	.section	.text._Z26test_all_sync_default_failv,"ax",@progbits
	.align	128
        .global         _Z26test_all_sync_default_failv
        .type           _Z26test_all_sync_default_failv,@function
        .size           _Z26test_all_sync_default_failv,(.L_x_47 - _Z26test_all_sync_default_failv)
        .other          _Z26test_all_sync_default_failv,@"STO_CUDA_ENTRY STV_DEFAULT"
_Z26test_all_sync_default_failv:
.text._Z26test_all_sync_default_failv:
        /* <DEDUP_REMOVED lines=76> */
.L_x_28:
[----:B------:R-:W-:Y:S05]  /*04c0*/  EXIT ;  /* 0x000000000000794d */ /* 0x000fea0003800000 */
.L_x_29:
        /* <DEDUP_REMOVED lines=11> */
.L_x_47:


//--------------------- .text._Z25test_all_sync_custom_passv --------------------------
	.section	.text._Z25test_all_sync_custom_passv,"ax",@progbits
	.align	128
        .global         _Z25test_all_sync_custom_passv
        .type           _Z25test_all_sync_custom_passv,@function
        .size           _Z25test_all_sync_custom_passv,(.L_x_48 - _Z25test_all_sync_custom_passv)
        .other          _Z25test_all_sync_custom_passv,@"STO_CUDA_ENTRY STV_DEFAULT"
_Z25test_all_sync_custom_passv:
.text._Z25test_all_sync_custom_passv:
[----:B------:R-:W0:Y:S01]  /*0000*/  LDC R1, c[0x0][0x37c] ;  /* 0x0000df00ff017b82 */ /* 0x000e220000000800 */
[----:B------:R-:W1:Y:S07]  /*0010*/  S2R R0, SR_TID.X ;  /* 0x0000000000007919 */ /* 0x000e6e0000002100 */
[----:B------:R-:W2:Y:S01]  /*0020*/  LDC.64 R4, c[0x4][0x8] ;  /* 0x01000200ff047b82 */ /* 0x000ea20000000a00 */
[----:B------:R-:W1:Y:S01]  /*0030*/  LDCU.64 UR6, c[0x4][0x10] ;  /* 0x01000200ff0677ac */ /* 0x000e620008000a00 */
[----:B------:R-:W-:-:S02]  /*0040*/  IMAD.MOV.U32 R9, RZ, RZ, 0x1 ;  /* 0x00000001ff097424 */ /* 0x000fc400078e00ff */
[----:B------:R-:W-:Y:S01]  /*0050*/  IMAD.MOV.U32 R8, RZ, RZ, 0x1 ;  /* 0x00000001ff087424 */ /* 0x000fe200078e00ff */
[----:B------:R-:W3:Y:S01]  /*0060*/  LDCU.64 UR4, c[0x0][0x358] ;  /* 0x00006b00ff0477ac */ /* 0x000ee20008000a00 */
[----:B0-----:R-:W-:Y:S02]  /*0070*/  VIADD R1, R1, 0xfffffff8 ;  /* 0xfffffff801017836 */ /* 0x001fe40000000000 */
[----:B------:R-:W0:Y:S01]  /*0080*/  LDC.64 R2, c[0x4][0x8] ;  /* 0x01000200ff027b82 */ /* 0x000e220000000a00 */
[C---:B-1----:R-:W-:Y:S01]  /*0090*/  IADD3 R6, P0, PT, R0.reuse, UR6, RZ ;  /* 0x0000000600067c10 */ /* 0x042fe2000ff1e0ff */
[----:B--2---:R-:W-:-:S04]  /*00a0*/  IMAD.WIDE.U32 R4, R0, 0x4, R4 ;  /* 0x0000000400047825 */ /* 0x004fc800078e0004 */
[----:B------:R-:W-:Y:S01]  /*00b0*/  IMAD.X R7, RZ, RZ, UR7, P0 ;  /* 0x00000007ff077e24 */ /* 0x000fe200080e06ff */
[----:B---3--:R1:W-:Y:S04]  /*00c0*/  STG.E desc[UR4][R4.64], R9 ;  /* 0x0000000904007986 */ /* 0x0083e8000c101904 */
[----:B------:R2:W-:Y:S04]  /*00d0*/  STG.E.U8 desc[UR4][R6.64], R8 ;  /* 0x0000000806007986 */ /* 0x0005e8000c101104 */
[----:B0-----:R-:W3:Y:S04]  /*00e0*/  LDG.E R24, desc[UR4][R2.64] ;  /* 0x0000000402187981 */ /* 0x001ee8000c1e1900 */
        /* <DEDUP_REMOVED lines=18> */
[----:B-1----:R-:W5:Y:S04]  /*0210*/  LDG.E R9, desc[UR4][R2.64+0x4c] ;  /* 0x00004c0402097981 */ /* 0x002f68000c1e1900 */
[----:B--2---:R-:W2:Y:S04]  /*0220*/  LDG.E R8, desc[UR4][R2.64+0x50] ;  /* 0x0000500402087981 */ /* 0x004ea8000c1e1900 */
[----:B------:R-:W2:Y:S04]  /*0230*/  LDG.E R7, desc[UR4][R2.64+0x54] ;  /* 0x0000540402077981 */ /* 0x000ea8000c1e1900 */
[----:B------:R-:W2:Y:S04]  /*0240*/  LDG.E R6, desc[UR4][R2.64+0x58] ;  /* 0x0000580402067981 */ /* 0x000ea8000c1e1900 */
[----:B------:R-:W2:Y:S04]  /*0250*/  LDG.E R5, desc[UR4][R2.64+0x5c] ;  /* 0x00005c0402057981 */ /* 0x000ea8000c1e1900 */
[----:B------:R-:W2:Y:S01]  /*0260*/  LDG.E R4, desc[UR4][R2.64+0x60] ;  /* 0x0000600402047981 */ /* 0x000ea2000c1e1900 */
[----:B---3--:R-:W-:-:S03]  /*0270*/  LOP3.LUT R24, R26, R24, R25, 0x80, !PT ;  /* 0x000000181a187212 */ /* 0x008fc600078e8019 */
[----:B------:R-:W3:Y:S04]  /*0280*/  LDG.E R25, desc[UR4][R2.64+0x6c] ;  /* 0x00006c0402197981 */ /* 0x000ee8000c1e1900 */
[----:B------:R-:W3:Y:S01]  /*0290*/  LDG.E R26, desc[UR4][R2.64+0x7c] ;  /* 0x00007c04021a7981 */ /* 0x000ee2000c1e1900 */
[----:B----4-:R-:W-:-:S04]  /*02a0*/  LOP3.LUT R24, R28, R24, R27, 0x80, !PT ;  /* 0x000000181c187212 */ /* 0x010fc800078e801b */
[----:B-----5:R-:W-:Y:S02]  /*02b0*/  LOP3.LUT R24, R23, R24, R22, 0x80, !PT ;  /* 0x0000001817187212 */ /* 0x020fe400078e8016 */
[----:B------:R-:W4:Y:S04]  /*02c0*/  LDG.E R23, desc[UR4][R2.64+0x64] ;  /* 0x0000640402177981 */ /* 0x000f28000c1e1900 */
[----:B------:R-:W4:Y:S01]  /*02d0*/  LDG.E R22, desc[UR4][R2.64+0x68] ;  /* 0x0000680402167981 */ /* 0x000f22000c1e1900 */
[----:B------:R-:W-:-:S03]  /*02e0*/  LOP3.LUT R27, R21, R24, R20, 0x80, !PT ;  /* 0x00000018151b7212 */ /* 0x000fc600078e8014 */
[----:B------:R-:W3:Y:S04]  /*02f0*/  LDG.E R24, desc[UR4][R2.64+0x70] ;  /* 0x0000700402187981 */ /* 0x000ee8000c1e1900 */
[----:B------:R-:W5:Y:S04]  /*0300*/  LDG.E R21, desc[UR4][R2.64+0x74] ;  /* 0x0000740402157981 */ /* 0x000f68000c1e1900 */
[----:B------:R-:W5:Y:S01]  /*0310*/  LDG.E R20, desc[UR4][R2.64+0x78] ;  /* 0x0000780402147981 */ /* 0x000f62000c1e1900 */
[----:B------:R-:W-:-:S04]  /*0320*/  LOP3.LUT R18, R18, R27, R19, 0x80, !PT ;  /* 0x0000001b12127212 */ /* 0x000fc800078e8013 */
[----:B------:R-:W-:-:S04]  /*0330*/  LOP3.LUT R16, R16, R18, R17, 0x80, !PT ;  /* 0x0000001210107212 */ /* 0x000fc800078e8011 */
[----:B------:R-:W-:-:S04]  /*0340*/  LOP3.LUT R14, R14, R16, R15, 0x80, !PT ;  /* 0x000000100e0e7212 */ /* 0x000fc800078e800f */
[----:B------:R-:W-:-:S04]  /*0350*/  LOP3.LUT R12, R12, R14, R13, 0x80, !PT ;  /* 0x0000000e0c0c7212 */ /* 0x000fc800078e800d */
[----:B------:R-:W-:-:S04]  /*0360*/  LOP3.LUT R10, R10, R12, R11, 0x80, !PT ;  /* 0x0000000c0a0a7212 */ /* 0x000fc800078e800b */
[----:B--2---:R-:W-:-:S04]  /*0370*/  LOP3.LUT R8, R8, R10, R9, 0x80, !PT ;  /* 0x0000000a08087212 */ /* 0x004fc800078e8009 */
[----:B------:R-:W-:-:S04]  /*0380*/  LOP3.LUT R6, R6, R8, R7, 0x80, !PT ;  /* 0x0000000806067212 */ /* 0x000fc800078e8007 */
[----:B------:R-:W-:Y:S01]  /*0390*/  LOP3.LUT R4, R4, R6, R5, 0x80, !PT ;  /* 0x0000000604047212 */ /* 0x000fe200078e8005 */
[----:B------:R-:W0:Y:S01]  /*03a0*/  LDCU UR4, c[0x0][0x2f8] ;  /* 0x00005f00ff0477ac */ /* 0x000e220008000800 */
[----:B------:R-:W1:Y:S01]  /*03b0*/  LDCU UR5, c[0x0][0x2fc] ;  /* 0x00005f80ff0577ac */ /* 0x000e620008000800 */
[----:B0-----:R-:W-:Y:S02]  /*03c0*/  IADD3 R6, P1, PT, R1, UR4, RZ ;  /* 0x0000000401067c10 */ /* 0x001fe4000ff3e0ff */
[----:B----4-:R-:W-:-:S04]  /*03d0*/  LOP3.LUT R4, R22, R4, R23, 0x80, !PT ;  /* 0x0000000416047212 */ /* 0x010fc800078e8017 */
[----:B---3--:R-:W-:-:S04]  /*03e0*/  LOP3.LUT R4, R24, R4, R25, 0x80, !PT ;  /* 0x0000000418047212 */ /* 0x008fc800078e8019 */
[----:B-----5:R-:W-:-:S04]  /*03f0*/  LOP3.LUT R21, R20, R4, R21, 0x80, !PT ;  /* 0x0000000414157212 */ /* 0x020fc800078e8015 */
[----:B------:R-:W-:-:S04]  /*0400*/  LOP3.LUT R21, R21, 0x1, R26, 0x80, !PT ;  /* 0x0000000115157812 */ /* 0x000fc800078e801a */
[----:B------:R-:W-:-:S13]  /*0410*/  ISETP.NE.U32.AND P0, PT, R21, 0x1, PT ;  /* 0x000000011500780c */ /* 0x000fda0003f05070 */
[----:B-1----:R-:W-:Y:S05]  /*0420*/  @!P0 EXIT ;  /* 0x000000000000894d */ /* 0x002fea0003800000 */
        /* <DEDUP_REMOVED lines=9> */
.L_x_30:
[----:B------:R-:W-:Y:S05]  /*04c0*/  EXIT ;  /* 0x000000000000794d */ /* 0x000fea0003800000 */
.L_x_31:
        /* <DEDUP_REMOVED lines=11> */
.L_x_48:


//--------------------- .text._Z26test_all_sync_default_passv --------------------------
	.section	.text._Z26test_all_sync_default_passv,"ax",@progbits
	.align	128
        .global         _Z26test_all_sync_default_passv
        .type           _Z26test_all_sync_default_passv,@function
        .size           _Z26test_all_sync_default_passv,(.L_x_49 - _Z26test_all_sync_default_passv)
        .other          _Z26test_all_sync_default_passv,@"STO_CUDA_ENTRY STV_DEFAULT"
_Z26test_all_sync_default_passv:
.text._Z26test_all_sync_default_passv:
[----:B------:R-:W0:Y:S01]  /*0000*/  LDC R1, c[0x0][0x37c] ;  /* 0x0000df00ff017b82 */ /* 0x000e220000000800 */
[----:B------:R-:W1:Y:S01]  /*0010*/  LDCU UR4, c[0x0][0x2f8] ;  /* 0x00005f00ff0477ac */ /* 0x000e620008000800 */
[----:B------:R-:W-:Y:S01]  /*0020*/  VOTE.ALL P0, PT ;  /* 0x0000000000ff7806 */ /* 0x000fe20003800000 */
[----:B0-----:R-:W-:-:S05]  /*0030*/  VIADD R1, R1, 0xfffffff8 ;  /* 0xfffffff801017836 */ /* 0x001fca0000000000 */
[----:B-1----:R-:W-:-:S07]  /*0040*/  IADD3 R6, P1, PT, R1, UR4, RZ ;  /* 0x0000000401067c10 */ /* 0x002fce000ff3e0ff */
[----:B------:R-:W-:Y:S06]  /*0050*/  @P0 EXIT ;  /* 0x000000000000094d */ /* 0x000fec0003800000 */
[----:B------:R-:W0:Y:S01]  /*0060*/  S2R R8, SR_TID.X ;  /* 0x0000000000087919 */ /* 0x000e220000002100 */
[----:B------:R-:W-:Y:S01]  /*0070*/  MOV R0, 0x0 ;  /* 0x0000000000007802 */ /* 0x000fe20000000f00 */
[----:B------:R-:W1:Y:S03]  /*0080*/  LDCU UR4, c[0x0][0x2fc] ;  /* 0x00005f80ff0477ac */ /* 0x000e660008000800 */
[----:B------:R2:W3:Y:S01]  /*0090*/  LDC.64 R2, c[0x4][R0] ;  /* 0x0100000000027b82 */ /* 0x0004e20000000a00 */
[----:B------:R-:W4:Y:S01]  /*00a0*/  LDCU.64 UR6, c[0x4][0x48] ;  /* 0x01000900ff0677ac */ /* 0x000f220008000a00 */
[----:B-1----:R-:W-:Y:S02]  /*00b0*/  IMAD.X R7, RZ, RZ, UR4, P1 ;  /* 0x00000004ff077e24 */ /* 0x002fe400088e06ff */
[----:B----4-:R-:W-:Y:S02]  /*00c0*/  IMAD.U32 R4, RZ, RZ, UR6 ;  /* 0x00000006ff047e24 */ /* 0x010fe4000f8e00ff */
[----:B------:R-:W-:Y:S01]  /*00d0*/  IMAD.U32 R5, RZ, RZ, UR7 ;  /* 0x00000007ff057e24 */ /* 0x000fe2000f8e00ff */
[----:B0-----:R2:W-:Y:S06]  /*00e0*/  STL [R1], R8 ;  /* 0x0000000801007387 */ /* 0x0015ec0000100800 */
[----:B------:R-:W-:-:S07]  /*00f0*/  LEPC R20, `(.L_x_32) ;  /* 0x000000001014794e */ /* 0x000fce0000000000 */
[----:B--23--:R-:W-:Y:S05]  /*0100*/  CALL.ABS.NOINC R2 ;  /* 0x0000000002007343 */ /* 0x00cfea0003c00000 */
.L_x_32:
[----:B------:R-:W-:Y:S05]  /*0110*/  EXIT ;  /* 0x000000000000794d */ /* 0x000fea0003800000 */
.L_x_33:
        /* <DEDUP_REMOVED lines=14> */
.L_x_49:


//--------------------- .nv.global.init           --------------------------
	.section	.nv.global.init,"aw",@progbits
.nv.global.init:
	.type		$str$1,@object
	.size		$str$1,($str - $str$1)
$str$1:
        /*0000*/ 	.byte	0x43, 0x75, 0x73, 0x74, 0x6f, 0x6d, 0x20, 0x74, 0x68, 0x72, 0x65, 0x61, 0x64, 0x20, 0x25, 0x64
        /*0010*/ 	.byte	0x20, 0x66, 0x61, 0x69, 0x6c, 0x65, 0x64, 0x2e, 0x0a, 0x00
	.type		$str,@object
	.size		$str,(.L_8 - $str)
$str:
        /*001a*/ 	.byte	0x44, 0x65, 0x66, 0x61, 0x75, 0x6c, 0x74, 0x20, 0x74, 0x68, 0x72, 0x65, 0x61, 0x64, 0x20, 0x25
        /*002a*/ 	.byte	0x64, 0x20, 0x66, 0x61, 0x69, 0x6c, 0x65, 0x64, 0x2e, 0x0a, 0x00
.L_8:


//--------------------- .nv.shared.reserved.0     --------------------------
	.section	.nv.shared.reserved.0,"aw",@nobits
	.weak		__nv_reservedSMEM_offset_0_alias
	.size		__nv_reservedSMEM_offset_0_alias, 0, 64
	.other		__nv_reservedSMEM_offset_0_alias,@"STO_CUDA_RESERVED_SHARED STV_DEFAULT"
__nv_reservedSMEM_offset_0_alias:
	.zero		0
	.zero		64


//--------------------- .nv.global                --------------------------
	.section	.nv.global,"aw",@nobits
	.align	8
.nv.global:
	.type		global_now,@object
	.size		global_now,(_activemask - global_now)
global_now:
	.zero		8
	.type		_activemask,@object
	.size		_activemask,(any_sync_shared_var_arr - _activemask)
_activemask:
	.zero		4
	.type		any_sync_shared_var_arr,@object
	.size		any_sync_shared_var_arr,(all_sync_shared_var_arr - any_sync_shared_var_arr)
any_sync_shared_var_arr:
	.zero		128
	.type		all_sync_shared_var_arr,@object
	.size		all_sync_shared_var_arr,(ballot_sync_shared_var_arr - all_sync_shared_var_arr)
all_sync_shared_var_arr:
	.zero		128
	.type		ballot_sync_shared_var_arr,@object
	.size		ballot_sync_shared_var_arr,(any_sync_updated - ballot_sync_shared_var_arr)
ballot_sync_shared_var_arr:
	.zero		128
	.type		any_sync_updated,@object
	.size		any_sync_updated,(all_sync_updated - any_sync_updated)
any_sync_updated:
	.zero		32
	.type		all_sync_updated,@object
	.size		all_sync_updated,(ballot_sync_updated - all_sync_updated)
all_sync_updated:
	.zero		32
	.type		ballot_sync_updated,@object
	.size		ballot_sync_updated,(.L_5 - ballot_sync_updated)
ballot_sync_updated:
	.zero		32
.L_5:


//--------------------- .nv.constant0._Z27test_activemask_custom_fourv --------------------------
	.section	.nv.constant0._Z27test_activemask_custom_fourv,"a",@progbits
	.sectionflags	@""
	.align	4
.nv.constant0._Z27test_activemask_custom_fourv:
	.zero		896


//--------------------- .nv.constant0._Z28test_activemask_default_fourv --------------------------
	.section	.nv.constant0._Z28test_activemask_default_fourv,"a",@progbits
	.sectionflags	@""
	.align	4
.nv.constant0._Z28test_activemask_default_fourv:
	.zero		896


//--------------------- .nv.constant0._Z26test_activemask_custom_twov --------------------------
	.section	.nv.constant0._Z26test_activemask_custom_twov,"a",@progbits
	.sectionflags	@""
	.align	4
.nv.constant0._Z26test_activemask_custom_twov:
	.zero		896


//--------------------- .nv.constant0._Z27test_activemask_default_twov --------------------------
	.section	.nv.constant0._Z27test_activemask_default_twov,"a",@progbits
	.sectionflags	@""
	.align	4
.nv.constant0._Z27test_activemask_default_twov:
	.zero		896


//--------------------- .nv.constant0._Z28test_ballot_sync_custom_fourv --------------------------
	.section	.nv.constant0._Z28test_ballot_sync_custom_fourv,"a",@progbits
	.sectionflags	@""
	.align	4
.nv.constant0._Z28test_ballot_sync_custom_fourv:
	.zero		896


//--------------------- .nv.constant0._Z29test_ballot_sync_default_fourv --------------------------
	.section	.nv.constant0._Z29test_ballot_sync_default_fourv,"a",@progbits
	.sectionflags	@""
	.align	4
.nv.constant0._Z29test_ballot_sync_default_fourv:
	.zero		896


//--------------------- .nv.constant0._Z27test_ballot_sync_custom_twov --------------------------
	.section	.nv.constant0._Z27test_ballot_sync_custom_twov,"a",@progbits
	.sectionflags	@""
	.align	4
.nv.constant0._Z27test_ballot_sync_custom_twov:
	.zero		896


//--------------------- .nv.constant0._Z28test_ballot_sync_default_twov --------------------------
	.section	.nv.constant0._Z28test_ballot_sync_default_twov,"a",@progbits
	.sectionflags	@""
	.align	4
.nv.constant0._Z28test_ballot_sync_default_twov:
	.zero		896


//--------------------- .nv.constant0._Z25test_any_sync_custom_fourv --------------------------
	.section	.nv.constant0._Z25test_any_sync_custom_fourv,"a",@progbits
	.sectionflags	@""
	.align	4
.nv.constant0._Z25test_any_sync_custom_fourv:
	.zero		896


//--------------------- .nv.constant0._Z26test_any_sync_default_fourv --------------------------
	.section	.nv.constant0._Z26test_any_sync_default_fourv,"a",@progbits
	.sectionflags	@""
	.align	4
.nv.constant0._Z26test_any_sync_default_fourv:
	.zero		896


//--------------------- .nv.constant0._Z24test_any_sync_custom_twov --------------------------
	.section	.nv.constant0._Z24test_any_sync_custom_twov,"a",@progbits
	.sectionflags	@""
	.align	4
.nv.constant0._Z24test_any_sync_custom_twov:
	.zero		896


//--------------------- .nv.constant0._Z25test_any_sync_default_twov --------------------------
	.section	.nv.constant0._Z25test_any_sync_default_twov,"a",@progbits
	.sectionflags	@""
	.align	4
.nv.constant0._Z25test_any_sync_default_twov:
	.zero		896


//--------------------- .nv.constant0._Z25test_all_sync_custom_failv --------------------------
	.section	.nv.constant0._Z25test_all_sync_custom_failv,"a",@progbits
	.sectionflags	@""
	.align	4
.nv.constant0._Z25test_all_sync_custom_failv:
	.zero		896


//--------------------- .nv.constant0._Z26test_all_sync_default_failv --------------------------
	.section	.nv.constant0._Z26test_all_sync_default_failv,"a",@progbits
	.sectionflags	@""
	.align	4
.nv.constant0._Z26test_all_sync_default_failv:
	.zero		896


//--------------------- .nv.constant0._Z25test_all_sync_custom_passv --------------------------
	.section	.nv.constant0._Z25test_all_sync_custom_passv,"a",@progbits
	.sectionflags	@""
	.align	4
.nv.constant0._Z25test_all_sync_custom_passv:
	.zero		896


//--------------------- .nv.constant0._Z26test_all_sync_default_passv --------------------------
	.section	.nv.constant0._Z26test_all_sync_default_passv,"a",@progbits
	.sectionflags	@""
	.align	4
.nv.constant0._Z26test_all_sync_default_passv:
	.zero		896


//--------------------- SYMBOLS --------------------------

	.type		.nv.reservedSmem.offset0,@object
	.size		.nv.reservedSmem.offset0,0x4
	.type		vprintf,@function
